//
// Generated by NVIDIA NVVM Compiler
//
// Compiler Build ID: CL-36424714
// Cuda compilation tools, release 13.0, V13.0.88
// Based on NVVM 20.0.0
//

.version 9.0
.target sm_100
.address_size 64

	// .globl	_Z16summation_kerneliPf
.extern .shared .align 16 .b8 s_res[];

.visible .entry _Z16summation_kerneliPf(
	.param .u32 _Z16summation_kerneliPf_param_0,
	.param .u64 .ptr .align 1 _Z16summation_kerneliPf_param_1
)
{
	.reg .pred 	%p<31>;
	.reg .b16 	%rs<2>;
	.reg .b32 	%r<114>;
	.reg .b32 	%f<209>;
	.reg .b64 	%rd<24>;

	ld.param.u32 	%r66, [_Z16summation_kerneliPf_param_0];
	ld.param.u64 	%rd11, [_Z16summation_kerneliPf_param_1];
	cvta.to.global.u64 	%rd1, %rd11;
	mov.u32 	%r1, %ctaid.x;
	mov.u32 	%r2, %ntid.x;
	mov.u32 	%r3, %tid.x;
	mad.lo.s32 	%r4, %r1, %r2, %r3;
	mul.lo.s32 	%r99, %r4, %r66;
	setp.lt.s32 	%p1, %r66, 1;
	mov.f32 	%f199, 0f00000000;
	@%p1 bra 	$L__BB0_18;
	add.s32 	%r96, %r99, 1;
	add.s32 	%r67, %r99, %r66;
	max.s32 	%r68, %r67, %r96;
	sub.s32 	%r7, %r68, %r99;
	and.b32  	%r8, %r7, 3;
	sub.s32 	%r69, %r99, %r68;
	setp.gt.u32 	%p2, %r69, -4;
	mov.f32 	%f199, 0f00000000;
	@%p2 bra 	$L__BB0_13;
	not.b32 	%r95, %r99;
	and.b32  	%r70, %r7, -4;
	neg.s32 	%r94, %r70;
	mov.f32 	%f199, 0f00000000;
$L__BB0_3:
	setp.eq.s32 	%p3, %r95, -1;
	mov.f32 	%f182, 0f00000000;
	@%p3 bra 	$L__BB0_5;
	add.s32 	%r71, %r96, -1;
	cvt.rn.f32.s32 	%f52, %r71;
	mov.f32 	%f53, 0fBF800000;
	div.rn.f32 	%f182, %f53, %f52;
$L__BB0_5:
	add.f32 	%f4, %f199, %f182;
	add.s32 	%r14, %r95, -2;
	setp.eq.s32 	%p4, %r14, -2;
	mov.f32 	%f183, 0f00000000;
	@%p4 bra 	$L__BB0_7;
	cvt.rn.f32.s32 	%f55, %r96;
	rcp.rn.f32 	%f183, %f55;
$L__BB0_7:
	add.f32 	%f7, %f4, %f183;
	setp.eq.s32 	%p5, %r14, -1;
	mov.f32 	%f184, 0f00000000;
	@%p5 bra 	$L__BB0_9;
	add.s32 	%r72, %r96, 1;
	cvt.rn.f32.s32 	%f57, %r72;
	mov.f32 	%f58, 0fBF800000;
	div.rn.f32 	%f184, %f58, %f57;
$L__BB0_9:
	add.f32 	%f10, %f7, %f184;
	setp.eq.s32 	%p6, %r95, 2;
	mov.f32 	%f185, 0f00000000;
	@%p6 bra 	$L__BB0_11;
	add.s32 	%r73, %r96, 2;
	cvt.rn.f32.s32 	%f60, %r73;
	rcp.rn.f32 	%f185, %f60;
$L__BB0_11:
	add.f32 	%f199, %f10, %f185;
	add.s32 	%r96, %r96, 4;
	add.s32 	%r95, %r95, -4;
	add.s32 	%r94, %r94, 4;
	setp.ne.s32 	%p7, %r94, 0;
	@%p7 bra 	$L__BB0_3;
	add.s32 	%r99, %r96, -1;
$L__BB0_13:
	setp.eq.s32 	%p8, %r8, 0;
	@%p8 bra 	$L__BB0_18;
	neg.s32 	%r98, %r8;
	mov.b32 	%r100, -1;
$L__BB0_15:
	.pragma "nounroll";
	setp.eq.s32 	%p9, %r99, 0;
	mov.f32 	%f189, 0f00000000;
	@%p9 bra 	$L__BB0_17;
	cvt.rn.f32.s32 	%f62, %r99;
	rcp.rn.f32 	%f63, %f62;
	cvt.rn.f32.s32 	%f64, %r100;
	mul.f32 	%f189, %f63, %f64;
$L__BB0_17:
	add.f32 	%f199, %f199, %f189;
	neg.s32 	%r100, %r100;
	add.s32 	%r99, %r99, 1;
	add.s32 	%r98, %r98, 1;
	setp.ne.s32 	%p10, %r98, 0;
	@%p10 bra 	$L__BB0_15;
$L__BB0_18:
	shl.b32 	%r75, %r3, 2;
	mov.u32 	%r76, s_res;
	add.s32 	%r77, %r76, %r75;
	st.shared.f32 	[%r77], %f199;
	bar.sync 	0;
	setp.ne.s32 	%p11, %r3, 0;
	@%p11 bra 	$L__BB0_34;
	setp.lt.u32 	%p12, %r2, 2;
	@%p12 bra 	$L__BB0_33;
	add.s32 	%r27, %r2, -1;
	add.s32 	%r79, %r2, -2;
	and.b32  	%r28, %r27, 15;
	setp.lt.u32 	%p13, %r79, 15;
	mov.b32 	%r105, 1;
	@%p13 bra 	$L__BB0_24;
	add.s32 	%r101, %r76, 32;
	and.b32  	%r83, %r27, -16;
	neg.s32 	%r103, %r83;
	mov.b32 	%r102, 0;
$L__BB0_22:
	.pragma "nounroll";
	ld.shared.f32 	%f66, [%r101+-28];
	add.f32 	%f67, %f199, %f66;
	ld.shared.v2.f32 	{%f68, %f69}, [%r101+-24];
	add.f32 	%f70, %f67, %f68;
	add.f32 	%f71, %f70, %f69;
	ld.shared.v4.f32 	{%f72, %f73, %f74, %f75}, [%r101+-16];
	add.f32 	%f76, %f71, %f72;
	add.f32 	%f77, %f76, %f73;
	add.f32 	%f78, %f77, %f74;
	add.f32 	%f79, %f78, %f75;
	ld.shared.v4.f32 	{%f80, %f81, %f82, %f83}, [%r101];
	add.f32 	%f84, %f79, %f80;
	add.f32 	%f85, %f84, %f81;
	add.f32 	%f86, %f85, %f82;
	add.f32 	%f87, %f86, %f83;
	ld.shared.v4.f32 	{%f88, %f89, %f90, %f91}, [%r101+16];
	add.f32 	%f92, %f87, %f88;
	add.f32 	%f93, %f92, %f89;
	add.f32 	%f94, %f93, %f90;
	add.f32 	%f95, %f94, %f91;
	ld.shared.f32 	%f96, [%r101+32];
	add.f32 	%f199, %f95, %f96;
	add.s32 	%r103, %r103, 16;
	add.s32 	%r102, %r102, 16;
	add.s32 	%r101, %r101, 64;
	setp.ne.s32 	%p14, %r103, 0;
	@%p14 bra 	$L__BB0_22;
	add.s32 	%r105, %r102, 1;
$L__BB0_24:
	setp.eq.s32 	%p15, %r28, 0;
	@%p15 bra 	$L__BB0_33;
	and.b32  	%r38, %r27, 7;
	setp.lt.u32 	%p16, %r28, 8;
	@%p16 bra 	$L__BB0_27;
	shl.b32 	%r84, %r105, 2;
	add.s32 	%r86, %r76, %r84;
	ld.shared.f32 	%f98, [%r86];
	add.f32 	%f99, %f199, %f98;
	ld.shared.f32 	%f100, [%r86+4];
	add.f32 	%f101, %f99, %f100;
	ld.shared.f32 	%f102, [%r86+8];
	add.f32 	%f103, %f101, %f102;
	ld.shared.f32 	%f104, [%r86+12];
	add.f32 	%f105, %f103, %f104;
	ld.shared.f32 	%f106, [%r86+16];
	add.f32 	%f107, %f105, %f106;
	ld.shared.f32 	%f108, [%r86+20];
	add.f32 	%f109, %f107, %f108;
	ld.shared.f32 	%f110, [%r86+24];
	add.f32 	%f111, %f109, %f110;
	ld.shared.f32 	%f112, [%r86+28];
	add.f32 	%f199, %f111, %f112;
	add.s32 	%r105, %r105, 8;
$L__BB0_27:
	setp.eq.s32 	%p17, %r38, 0;
	@%p17 bra 	$L__BB0_33;
	and.b32  	%r41, %r27, 3;
	setp.lt.u32 	%p18, %r38, 4;
	@%p18 bra 	$L__BB0_30;
	shl.b32 	%r87, %r105, 2;
	add.s32 	%r89, %r76, %r87;
	ld.shared.f32 	%f114, [%r89];
	add.f32 	%f115, %f199, %f114;
	ld.shared.f32 	%f116, [%r89+4];
	add.f32 	%f117, %f115, %f116;
	ld.shared.f32 	%f118, [%r89+8];
	add.f32 	%f119, %f117, %f118;
	ld.shared.f32 	%f120, [%r89+12];
	add.f32 	%f199, %f119, %f120;
	add.s32 	%r105, %r105, 4;
$L__BB0_30:
	setp.eq.s32 	%p19, %r41, 0;
	@%p19 bra 	$L__BB0_33;
	shl.b32 	%r90, %r105, 2;
	add.s32 	%r108, %r76, %r90;
	neg.s32 	%r107, %r41;
$L__BB0_32:
	.pragma "nounroll";
	ld.shared.f32 	%f121, [%r108];
	add.f32 	%f199, %f199, %f121;
	add.s32 	%r108, %r108, 4;
	add.s32 	%r107, %r107, 1;
	setp.ne.s32 	%p20, %r107, 0;
	@%p20 bra 	$L__BB0_32;
$L__BB0_33:
	mul.wide.u32 	%rd12, %r1, 4;
	add.s64 	%rd13, %rd1, %rd12;
	st.global.f32 	[%rd13], %f199;
$L__BB0_34:
	bar.sync 	0;
	setp.ne.s32 	%p21, %r4, 0;
	@%p21 bra 	$L__BB0_50;
	mov.u32 	%r50, %nctaid.x;
	and.b32  	%r51, %r50, 15;
	setp.lt.u32 	%p22, %r50, 16;
	mov.f32 	%f208, 0f00000000;
	mov.b32 	%r111, 0;
	@%p22 bra 	$L__BB0_38;
	and.b32  	%r111, %r50, 2147483632;
	and.b32  	%r93, %r50, -16;
	neg.s32 	%r109, %r93;
	add.s64 	%rd21, %rd1, 32;
	mov.f32 	%f208, 0f00000000;
$L__BB0_37:
	.pragma "nounroll";
	ld.global.f32 	%f125, [%rd21+-32];
	add.f32 	%f126, %f208, %f125;
	ld.global.f32 	%f127, [%rd21+-28];
	add.f32 	%f128, %f126, %f127;
	ld.global.f32 	%f129, [%rd21+-24];
	add.f32 	%f130, %f128, %f129;
	ld.global.f32 	%f131, [%rd21+-20];
	add.f32 	%f132, %f130, %f131;
	ld.global.f32 	%f133, [%rd21+-16];
	add.f32 	%f134, %f132, %f133;
	ld.global.f32 	%f135, [%rd21+-12];
	add.f32 	%f136, %f134, %f135;
	ld.global.f32 	%f137, [%rd21+-8];
	add.f32 	%f138, %f136, %f137;
	ld.global.f32 	%f139, [%rd21+-4];
	add.f32 	%f140, %f138, %f139;
	ld.global.f32 	%f141, [%rd21];
	add.f32 	%f142, %f140, %f141;
	ld.global.f32 	%f143, [%rd21+4];
	add.f32 	%f144, %f142, %f143;
	ld.global.f32 	%f145, [%rd21+8];
	add.f32 	%f146, %f144, %f145;
	ld.global.f32 	%f147, [%rd21+12];
	add.f32 	%f148, %f146, %f147;
	ld.global.f32 	%f149, [%rd21+16];
	add.f32 	%f150, %f148, %f149;
	ld.global.f32 	%f151, [%rd21+20];
	add.f32 	%f152, %f150, %f151;
	ld.global.f32 	%f153, [%rd21+24];
	add.f32 	%f154, %f152, %f153;
	ld.global.f32 	%f155, [%rd21+28];
	add.f32 	%f208, %f154, %f155;
	add.s32 	%r109, %r109, 16;
	add.s64 	%rd21, %rd21, 64;
	setp.ne.s32 	%p23, %r109, 0;
	@%p23 bra 	$L__BB0_37;
$L__BB0_38:
	setp.eq.s32 	%p24, %r51, 0;
	@%p24 bra 	$L__BB0_47;
	and.b32  	%r57, %r50, 7;
	setp.lt.u32 	%p25, %r51, 8;
	@%p25 bra 	$L__BB0_41;
	mul.wide.u32 	%rd14, %r111, 4;
	add.s64 	%rd15, %rd1, %rd14;
	ld.global.f32 	%f157, [%rd15];
	add.f32 	%f158, %f208, %f157;
	ld.global.f32 	%f159, [%rd15+4];
	add.f32 	%f160, %f158, %f159;
	ld.global.f32 	%f161, [%rd15+8];
	add.f32 	%f162, %f160, %f161;
	ld.global.f32 	%f163, [%rd15+12];
	add.f32 	%f164, %f162, %f163;
	ld.global.f32 	%f165, [%rd15+16];
	add.f32 	%f166, %f164, %f165;
	ld.global.f32 	%f167, [%rd15+20];
	add.f32 	%f168, %f166, %f167;
	ld.global.f32 	%f169, [%rd15+24];
	add.f32 	%f170, %f168, %f169;
	ld.global.f32 	%f171, [%rd15+28];
	add.f32 	%f208, %f170, %f171;
	add.s32 	%r111, %r111, 8;
$L__BB0_41:
	setp.eq.s32 	%p26, %r57, 0;
	@%p26 bra 	$L__BB0_47;
	and.b32  	%r60, %r50, 3;
	setp.lt.u32 	%p27, %r57, 4;
	@%p27 bra 	$L__BB0_44;
	mul.wide.u32 	%rd16, %r111, 4;
	add.s64 	%rd17, %rd1, %rd16;
	ld.global.f32 	%f173, [%rd17];
	add.f32 	%f174, %f208, %f173;
	ld.global.f32 	%f175, [%rd17+4];
	add.f32 	%f176, %f174, %f175;
	ld.global.f32 	%f177, [%rd17+8];
	add.f32 	%f178, %f176, %f177;
	ld.global.f32 	%f179, [%rd17+12];
	add.f32 	%f208, %f178, %f179;
	add.s32 	%r111, %r111, 4;
$L__BB0_44:
	setp.eq.s32 	%p28, %r60, 0;
	@%p28 bra 	$L__BB0_47;
	mul.wide.u32 	%rd18, %r111, 4;
	add.s64 	%rd22, %rd1, %rd18;
	neg.s32 	%r113, %r60;
$L__BB0_46:
	.pragma "nounroll";
	ld.global.f32 	%f180, [%rd22];
	add.f32 	%f208, %f208, %f180;
	add.s64 	%rd22, %rd22, 4;
	add.s32 	%r113, %r113, 1;
	setp.ne.s32 	%p29, %r113, 0;
	@%p29 bra 	$L__BB0_46;
$L__BB0_47:
	cvt.u64.u32 	%rd8, %r50;
	mov.b64 	%rd23, 0;
$L__BB0_48:
	add.s64 	%rd20, %rd1, %rd23;
	mov.b16 	%rs1, 0;
	st.global.u8 	[%rd20], %rs1;
	add.s64 	%rd23, %rd23, 1;
	setp.lt.u64 	%p30, %rd23, %rd8;
	@%p30 bra 	$L__BB0_48;
	st.global.f32 	[%rd1], %f208;
$L__BB0_50:
	ret;

}
	// .globl	_Z18summation_kernel_2iPf
.visible .entry _Z18summation_kernel_2iPf(
	.param .u32 _Z18summation_kernel_2iPf_param_0,
	.param .u64 .ptr .align 1 _Z18summation_kernel_2iPf_param_1
)
{
	.reg .pred 	%p<9>;
	.reg .b32 	%r<58>;
	.reg .b32 	%f<39>;
	.reg .b64 	%rd<5>;

	ld.param.u32 	%r35, [_Z18summation_kernel_2iPf_param_0];
	ld.param.u64 	%rd1, [_Z18summation_kernel_2iPf_param_1];
	mov.u32 	%r1, %ctaid.x;
	mov.u32 	%r2, %ntid.x;
	mov.u32 	%r3, %tid.x;
	mad.lo.s32 	%r4, %r1, %r2, %r3;
	mov.u32 	%r5, %nctaid.x;
	setp.lt.s32 	%p1, %r35, 1;
	mov.f32 	%f38, 0f00000000;
	@%p1 bra 	$L__BB1_11;
	and.b32  	%r37, %r4, 1;
	setp.eq.b32 	%p2, %r37, 1;
	selp.b32 	%r38, 1, -1, %p2;
	cvt.rn.f32.s32 	%f1, %r38;
	and.b32  	%r6, %r35, 3;
	setp.lt.u32 	%p3, %r35, 4;
	mov.f32 	%f38, 0f00000000;
	mov.b32 	%r57, 0;
	@%p3 bra 	$L__BB1_6;
	and.b32  	%r57, %r35, 2147483644;
	neg.s32 	%r52, %r57;
	mul.lo.s32 	%r40, %r2, %r5;
	shl.b32 	%r9, %r40, 2;
	shl.b32 	%r41, %r5, 1;
	add.s32 	%r42, %r1, %r41;
	mad.lo.s32 	%r50, %r2, %r42, %r3;
	mad.lo.s32 	%r43, %r5, 3, %r1;
	mad.lo.s32 	%r49, %r2, %r43, %r3;
	add.s32 	%r44, %r5, %r1;
	mad.lo.s32 	%r48, %r2, %r44, %r3;
	mov.f32 	%f38, 0f00000000;
	mov.b32 	%r53, 0;
	mov.u32 	%r51, %r4;
$L__BB1_3:
	or.b32  	%r45, %r53, %r4;
	setp.eq.s32 	%p4, %r45, 0;
	mov.f32 	%f33, 0f00000000;
	@%p4 bra 	$L__BB1_5;
	cvt.rn.f32.s32 	%f18, %r51;
	rcp.rn.f32 	%f19, %f18;
	mul.f32 	%f33, %f19, %f1;
$L__BB1_5:
	add.f32 	%f20, %f38, %f33;
	cvt.rn.f32.s32 	%f21, %r48;
	rcp.rn.f32 	%f22, %f21;
	fma.rn.f32 	%f23, %f22, %f1, %f20;
	cvt.rn.f32.s32 	%f24, %r50;
	rcp.rn.f32 	%f25, %f24;
	fma.rn.f32 	%f26, %f25, %f1, %f23;
	cvt.rn.f32.s32 	%f27, %r49;
	rcp.rn.f32 	%f28, %f27;
	fma.rn.f32 	%f38, %f28, %f1, %f26;
	add.s32 	%r53, %r53, 4;
	add.s32 	%r52, %r52, 4;
	add.s32 	%r51, %r51, %r9;
	add.s32 	%r50, %r50, %r9;
	add.s32 	%r49, %r49, %r9;
	add.s32 	%r48, %r48, %r9;
	setp.ne.s32 	%p5, %r52, 0;
	@%p5 bra 	$L__BB1_3;
$L__BB1_6:
	setp.eq.s32 	%p6, %r6, 0;
	@%p6 bra 	$L__BB1_11;
	mad.lo.s32 	%r46, %r5, %r57, %r1;
	mad.lo.s32 	%r56, %r2, %r46, %r3;
	mul.lo.s32 	%r27, %r2, %r5;
	neg.s32 	%r55, %r6;
$L__BB1_8:
	.pragma "nounroll";
	or.b32  	%r47, %r57, %r4;
	setp.eq.s32 	%p7, %r47, 0;
	mov.f32 	%f37, 0f00000000;
	@%p7 bra 	$L__BB1_10;
	cvt.rn.f32.s32 	%f30, %r56;
	rcp.rn.f32 	%f31, %f30;
	mul.f32 	%f37, %f31, %f1;
$L__BB1_10:
	add.f32 	%f38, %f38, %f37;
	add.s32 	%r57, %r57, 1;
	add.s32 	%r56, %r56, %r27;
	add.s32 	%r55, %r55, 1;
	setp.ne.s32 	%p8, %r55, 0;
	@%p8 bra 	$L__BB1_8;
$L__BB1_11:
	cvta.to.global.u64 	%rd2, %rd1;
	mul.wide.s32 	%rd3, %r4, 4;
	add.s64 	%rd4, %rd2, %rd3;
	st.global.f32 	[%rd4], %f38;
	ret;

}


// ===== COMPILED SASS (sm_100) =====

	.target	sm_100

	.elftype	@"ET_EXEC"


//--------------------- .note.nv.tkinfo           --------------------------
	.section	.note.nv.tkinfo,"",@"SHT_NOTE"
	.sectionflags	@"SHF_NOTE_NV_TKINFO"
	.tkinfo
        /*0018*/ 	.word	0x00000002
        /*0030*/ 	.string	""
        /*0030*/ 	.string	"ptxas"
        /*0030*/ 	.string	"Cuda compilation tools, release 13.0, V13.0.88"
        /*0030*/ 	.string	"Build cuda_13.0.r13.0/compiler.36424714_0"
        /*0030*/ 	.string	"-arch sm_100 -m 64 "



//--------------------- .note.nv.cuinfo           --------------------------
	.section	.note.nv.cuinfo,"",@"SHT_NOTE"
	.sectionflags	@"SHF_NOTE_NV_CUINFO"
        /*0018*/ 	.short	0x0002
        /*001a*/ 	.short	0x0064
        /*001c*/ 	.short	0x0082
	.zero		2


//--------------------- .nv.info                  --------------------------
	.section	.nv.info,"",@"SHT_CUDA_INFO"
	.align	4


	//----- nvinfo : EIATTR_REGCOUNT
	.align		4
        /*0000*/ 	.byte	0x04, 0x2f
        /*0002*/ 	.short	(.L_1 - .L_0)
	.align		4
.L_0:
        /*0004*/ 	.word	index@(_Z16summation_kerneliPf)
        /*0008*/ 	.word	0x0000001f


	//----- nvinfo : EIATTR_FRAME_SIZE
	.align		4
.L_1:
        /*000c*/ 	.byte	0x04, 0x11
        /*000e*/ 	.short	(.L_3 - .L_2)
	.align		4
.L_2:
        /*0010*/ 	.word	index@($__internal_2_$__cuda_sm3x_div_rn_noftz_f32_slowpath)
        /*0014*/ 	.word	0x00000000


	//----- nvinfo : EIATTR_FRAME_SIZE
	.align		4
.L_3:
        /*0018*/ 	.byte	0x04, 0x11
        /*001a*/ 	.short	(.L_5 - .L_4)
	.align		4
.L_4:
        /*001c*/ 	.word	index@($__internal_1_$__cuda_sm20_rcp_rn_f32_slowpath)
        /*0020*/ 	.word	0x00000000


	//----- nvinfo : EIATTR_FRAME_SIZE
	.align		4
.L_5:
        /*0024*/ 	.byte	0x04, 0x11
        /*0026*/ 	.short	(.L_7 - .L_6)
	.align		4
.L_6:
        /*0028*/ 	.word	index@(_Z16summation_kerneliPf)
        /*002c*/ 	.word	0x00000000


	//----- nvinfo : EIATTR_REGCOUNT
	.align		4
.L_7:
        /*0030*/ 	.byte	0x04, 0x2f
        /*0032*/ 	.short	(.L_9 - .L_8)
	.align		4
.L_8:
        /*0034*/ 	.word	index@(_Z18summation_kernel_2iPf)
        /*0038*/ 	.word	0x00000017


	//----- nvinfo : EIATTR_FRAME_SIZE
	.align		4
.L_9:
        /*003c*/ 	.byte	0x04, 0x11
        /*003e*/ 	.short	(.L_11 - .L_10)
	.align		4
.L_10:
        /*0040*/ 	.word	index@($__internal_0_$__cuda_sm20_rcp_rn_f32_slowpath)
        /*0044*/ 	.word	0x00000000


	//----- nvinfo : EIATTR_FRAME_SIZE
	.align		4
.L_11:
        /*0048*/ 	.byte	0x04, 0x11
        /*004a*/ 	.short	(.L_13 - .L_12)
	.align		4
.L_12:
        /*004c*/ 	.word	index@(_Z18summation_kernel_2iPf)
        /*0050*/ 	.word	0x00000000


	//----- nvinfo : EIATTR_MIN_STACK_SIZE
	.align		4
.L_13:
        /*0054*/ 	.byte	0x04, 0x12
        /*0056*/ 	.short	(.L_15 - .L_14)
	.align		4
.L_14:
        /*0058*/ 	.word	index@(_Z18summation_kernel_2iPf)
        /*005c*/ 	.word	0x00000000


	//----- nvinfo : EIATTR_MIN_STACK_SIZE
	.align		4
.L_15:
        /*0060*/ 	.byte	0x04, 0x12
        /*0062*/ 	.short	(.L_17 - .L_16)
	.align		4
.L_16:
        /*0064*/ 	.word	index@(_Z16summation_kerneliPf)
        /*0068*/ 	.word	0x00000000
.L_17:


//--------------------- .nv.compat                --------------------------
	.section	.nv.compat,"",@"SHT_CUDA_COMPAT_INFO"
	.align	4
        /*0000*/ 	.byte	0x02, 0x09, 0x00, 0x00, 0x02, 0x02, 0x01, 0x00, 0x02, 0x05, 0x05, 0x00, 0x03, 0x07, 0x01, 0x01
        /*0010*/ 	.byte	0x02, 0x03, 0x00, 0x00, 0x02, 0x06, 0x01, 0x00, 0x04, 0x0b, 0x08, 0x00, 0x01, 0x00, 0x00, 0x00
        /*0020*/ 	.byte	0x00, 0x00, 0x00, 0x00


//--------------------- .nv.info._Z18summation_kernel_2iPf --------------------------
	.section	.nv.info._Z18summation_kernel_2iPf,"",@"SHT_CUDA_INFO"
	.sectionflags	@""
	.align	4


	//----- nvinfo : EIATTR_CUDA_API_VERSION
	.align		4
        /*0000*/ 	.byte	0x04, 0x37
        /*0002*/ 	.short	(.L_19 - .L_18)
.L_18:
        /*0004*/ 	.word	0x00000082


	//----- nvinfo : EIATTR_KPARAM_INFO
	.align		4
.L_19:
        /*0008*/ 	.byte	0x04, 0x17
        /*000a*/ 	.short	(.L_21 - .L_20)
.L_20:
        /*000c*/ 	.word	0x00000000
        /*0010*/ 	.short	0x0001
        /*0012*/ 	.short	0x0008
        /*0014*/ 	.byte	0x00, 0xf5, 0x21, 0x00


	//----- nvinfo : EIATTR_KPARAM_INFO
	.align		4
.L_21:
        /*0018*/ 	.byte	0x04, 0x17
        /*001a*/ 	.short	(.L_23 - .L_22)
.L_22:
        /*001c*/ 	.word	0x00000000
        /*0020*/ 	.short	0x0000
        /*0022*/ 	.short	0x0000
        /*0024*/ 	.byte	0x00, 0xf0, 0x11, 0x00


	//----- nvinfo : EIATTR_SPARSE_MMA_MASK
	.align		4
.L_23:
        /*0028*/ 	.byte	0x03, 0x50
        /*002a*/ 	.short	0x0000


	//----- nvinfo : EIATTR_MAXREG_COUNT
	.align		4
        /*002c*/ 	.byte	0x03, 0x1b
        /*002e*/ 	.short	0x00ff


	//----- nvinfo : EIATTR_MERCURY_ISA_VERSION
	.align		4
        /*0030*/ 	.byte	0x03, 0x5f
        /*0032*/ 	.short	0x0101


	//----- nvinfo : EIATTR_VRC_CTA_INIT_COUNT
	.align		4
        /*0034*/ 	.byte	0x02, 0x4a
	.zero		1
	.zero		1


	//----- nvinfo : EIATTR_EXIT_INSTR_OFFSETS
	.align		4
        /*0038*/ 	.byte	0x04, 0x1c
        /*003a*/ 	.short	(.L_25 - .L_24)


	//   ....[0]....
.L_24:
        /*003c*/ 	.word	0x00000950


	//----- nvinfo : EIATTR_CRS_STACK_SIZE
	.align		4
.L_25:
        /*0040*/ 	.byte	0x04, 0x1e
        /*0042*/ 	.short	(.L_27 - .L_26)
.L_26:
        /*0044*/ 	.word	0x00000000


	//----- nvinfo : EIATTR_CBANK_PARAM_SIZE
	.align		4
.L_27:
        /*0048*/ 	.byte	0x03, 0x19
        /*004a*/ 	.short	0x0010


	//----- nvinfo : EIATTR_PARAM_CBANK
	.align		4
        /*004c*/ 	.byte	0x04, 0x0a
        /*004e*/ 	.short	(.L_29 - .L_28)
	.align		4
.L_28:
        /*0050*/ 	.word	index@(.nv.constant0._Z18summation_kernel_2iPf)
        /*0054*/ 	.short	0x0380
        /*0056*/ 	.short	0x0010


	//----- nvinfo : EIATTR_SW_WAR
	.align		4
.L_29:
        /*0058*/ 	.byte	0x04, 0x36
        /*005a*/ 	.short	(.L_31 - .L_30)
.L_30:
        /*005c*/ 	.word	0x00000008
.L_31:


//--------------------- .nv.info._Z16summation_kerneliPf --------------------------
	.section	.nv.info._Z16summation_kerneliPf,"",@"SHT_CUDA_INFO"
	.sectionflags	@""
	.align	4


	//----- nvinfo : EIATTR_CUDA_API_VERSION
	.align		4
        /*0000*/ 	.byte	0x04, 0x37
        /*0002*/ 	.short	(.L_33 - .L_32)
.L_32:
        /*0004*/ 	.word	0x00000082


	//----- nvinfo : EIATTR_KPARAM_INFO
	.align		4
.L_33:
        /*0008*/ 	.byte	0x04, 0x17
        /*000a*/ 	.short	(.L_35 - .L_34)
.L_34:
        /*000c*/ 	.word	0x00000000
        /*0010*/ 	.short	0x0001
        /*0012*/ 	.short	0x0008
        /*0014*/ 	.byte	0x00, 0xf5, 0x21, 0x00


	//----- nvinfo : EIATTR_KPARAM_INFO
	.align		4
.L_35:
        /*0018*/ 	.byte	0x04, 0x17
        /*001a*/ 	.short	(.L_37 - .L_36)
.L_36:
        /*001c*/ 	.word	0x00000000
        /*0020*/ 	.short	0x0000
        /*0022*/ 	.short	0x0000
        /*0024*/ 	.byte	0x00, 0xf0, 0x11, 0x00


	//----- nvinfo : EIATTR_SPARSE_MMA_MASK
	.align		4
.L_37:
        /*0028*/ 	.byte	0x03, 0x50
        /*002a*/ 	.short	0x0000


	//----- nvinfo : EIATTR_MAXREG_COUNT
	.align		4
        /*002c*/ 	.byte	0x03, 0x1b
        /*002e*/ 	.short	0x00ff


	//----- nvinfo : EIATTR_NUM_BARRIERS
	.align		4
        /*0030*/ 	.byte	0x02, 0x4c
        /*0032*/ 	.byte	0x01
	.zero		1


	//----- nvinfo : EIATTR_MERCURY_ISA_VERSION
	.align		4
        /*0034*/ 	.byte	0x03, 0x5f
        /*0036*/ 	.short	0x0101


	//----- nvinfo : EIATTR_UNUSED_LOAD_BYTE_OFFSET
	.align		4
        /*0038*/ 	.byte	0x04, 0x44
        /*003a*/ 	.short	(.L_39 - .L_38)


	//   ....[0]....
.L_38:
        /*003c*/ 	.word	0x00000b80
        /*0040*/ 	.word	0x0000fff0


	//----- nvinfo : EIATTR_VRC_CTA_INIT_COUNT
	.align		4
.L_39:
        /*0044*/ 	.byte	0x02, 0x4a
	.zero		1
	.zero		1


	//----- nvinfo : EIATTR_EXIT_INSTR_OFFSETS
	.align		4
        /*0048*/ 	.byte	0x04, 0x1c
        /*004a*/ 	.short	(.L_41 - .L_40)


	//   ....[0]....
.L_40:
        /*004c*/ 	.word	0x00001090


	//   ....[1]....
        /*0050*/ 	.word	0x00001af0


	//----- nvinfo : EIATTR_CRS_STACK_SIZE
	.align		4
.L_41:
        /*0054*/ 	.byte	0x04, 0x1e
        /*0056*/ 	.short	(.L_43 - .L_42)
.L_42:
        /*0058*/ 	.word	0x00000000


	//----- nvinfo : EIATTR_CBANK_PARAM_SIZE
	.align		4
.L_43:
        /*005c*/ 	.byte	0x03, 0x19
        /*005e*/ 	.short	0x0010


	//----- nvinfo : EIATTR_PARAM_CBANK
	.align		4
        /*0060*/ 	.byte	0x04, 0x0a
        /*0062*/ 	.short	(.L_45 - .L_44)
	.align		4
.L_44:
        /*0064*/ 	.word	index@(.nv.constant0._Z16summation_kerneliPf)
        /*0068*/ 	.short	0x0380
        /*006a*/ 	.short	0x0010


	//----- nvinfo : EIATTR_SW_WAR
	.align		4
.L_45:
        /*006c*/ 	.byte	0x04, 0x36
        /*006e*/ 	.short	(.L_47 - .L_46)
.L_46:
        /*0070*/ 	.word	0x00000008
.L_47:


//--------------------- .nv.callgraph             --------------------------
	.section	.nv.callgraph,"",@"SHT_CUDA_CALLGRAPH"
	.align	4
	.sectionentsize	8
	.align		4
        /*0000*/ 	.word	0x00000000
	.align		4
        /*0004*/ 	.word	0xffffffff
	.align		4
        /*0008*/ 	.word	0x00000000
	.align		4
        /*000c*/ 	.word	0xfffffffe
	.align		4
        /*0010*/ 	.word	0x00000000
	.align		4
        /*0014*/ 	.word	0xfffffffd
	.align		4
        /*0018*/ 	.word	0x00000000
	.align		4
        /*001c*/ 	.word	0xfffffffc


//--------------------- .text._Z18summation_kernel_2iPf --------------------------
	.section	.text._Z18summation_kernel_2iPf,"ax",@progbits
	.align	128
        .global         _Z18summation_kernel_2iPf
        .type           _Z18summation_kernel_2iPf,@function
        .size           _Z18summation_kernel_2iPf,(.L_x_88 - _Z18summation_kernel_2iPf)
        .other          _Z18summation_kernel_2iPf,@"STO_CUDA_ENTRY STV_DEFAULT"
_Z18summation_kernel_2iPf:
.text._Z18summation_kernel_2iPf:
[----:B------:R-:W-:Y:S01]  /*0000*/  LDC R1, c[0x0][0x37c] ;  /* 0x0000df00ff017b82 */ /* 0x000fe20000000800 */
[----:B------:R-:W0:Y:S01]  /*0010*/  S2R R6, SR_TID.X ;  /* 0x0000000000067919 */ /* 0x000e220000002100 */
[----:B------:R-:W1:Y:S06]  /*0020*/  LDCU UR5, c[0x0][0x380] ;  /* 0x00007000ff0577ac */ /* 0x000e6c0008000800 */
[----:B------:R-:W0:Y:S01]  /*0030*/  S2UR UR12, SR_CTAID.X ;  /* 0x00000000000c79c3 */ /* 0x000e220000002500 */
[----:B------:R-:W-:Y:S01]  /*0040*/  IMAD.MOV.U32 R5, RZ, RZ, RZ ;  /* 0x000000ffff057224 */ /* 0x000fe200078e00ff */
[----:B------:R-:W2:Y:S06]  /*0050*/  LDCU.64 UR10, c[0x0][0x358] ;  /* 0x00006b00ff0a77ac */ /* 0x000eac0008000a00 */
[----:B------:R-:W0:Y:S01]  /*0060*/  LDC R7, c[0x0][0x360] ;  /* 0x0000d800ff077b82 */ /* 0x000e220000000800 */
[----:B------:R-:W3:Y:S01]  /*0070*/  LDCU UR13, c[0x0][0x370] ;  /* 0x00006e00ff0d77ac */ /* 0x000ee20008000800 */
[----:B-1----:R-:W-:Y:S01]  /*0080*/  UISETP.GE.AND UP0, UPT, UR5, 0x1, UPT ;  /* 0x000000010500788c */ /* 0x002fe2000bf06270 */
[----:B0-----:R-:W-:-:S08]  /*0090*/  IMAD R4, R7, UR12, R6 ;  /* 0x0000000c07047c24 */ /* 0x001fd0000f8e0206 */
[----:B--23--:R-:W-:Y:S05]  /*00a0*/  BRA.U !UP0, `(.L_x_0) ;  /* 0x00000009081c7547 */ /* 0x00cfea000b800000 */
[----:B------:R-:W-:Y:S01]  /*00b0*/  LOP3.LUT R0, R4, 0x1, RZ, 0xc0, !PT ;  /* 0x0000000104007812 */ /* 0x000fe200078ec0ff */
[----:B------:R-:W-:Y:S01]  /*00c0*/  UISETP.GE.U32.AND UP0, UPT, UR5, 0x4, UPT ;  /* 0x000000040500788c */ /* 0x000fe2000bf06070 */
[----:B------:R-:W-:Y:S02]  /*00d0*/  IMAD.MOV.U32 R8, RZ, RZ, 0x1 ;  /* 0x00000001ff087424 */ /* 0x000fe400078e00ff */
[----:B------:R-:W-:Y:S01]  /*00e0*/  HFMA2 R5, -RZ, RZ, 0, 0 ;  /* 0x00000000ff057431 */ /* 0x000fe200000001ff */
[----:B------:R-:W-:Y:S01]  /*00f0*/  ISETP.NE.U32.AND P0, PT, R0, 0x1, PT ;  /* 0x000000010000780c */ /* 0x000fe20003f05070 */
[----:B------:R-:W-:Y:S01]  /*0100*/  ULOP3.LUT UR6, UR5, 0x3, URZ, 0xc0, !UPT ;  /* 0x0000000305067892 */ /* 0x000fe2000f8ec0ff */
[----:B------:R-:W-:Y:S02]  /*0110*/  UMOV UR4, URZ ;  /* 0x000000ff00047c82 */ /* 0x000fe40008000000 */
[----:B------:R-:W-:-:S04]  /*0120*/  SEL R8, R8, 0xffffffff, !P0 ;  /* 0xffffffff08087807 */ /* 0x000fc80004000000 */
[----:B------:R-:W-:Y:S01]  /*0130*/  I2FP.F32.S32 R8, R8 ;  /* 0x0000000800087245 */ /* 0x000fe20000201400 */
[----:B------:R-:W-:Y:S06]  /*0140*/  BRA.U !UP0, `(.L_x_1) ;  /* 0x00000005086c7547 */ /* 0x000fec000b800000 */
[----:B------:R-:W-:Y:S02]  /*0150*/  UIMAD UR7, UR13, 0x3, UR12 ;  /* 0x000000030d0778a4 */ /* 0x000fe4000f8e020c */
[C---:B------:R-:W-:Y:S01]  /*0160*/  IMAD R13, R7.reuse, UR13, RZ ;  /* 0x0000000d070d7c24 */ /* 0x040fe2000f8e02ff */
[----:B------:R-:W-:Y:S01]  /*0170*/  UIADD3 UR8, UPT, UPT, UR12, UR13, URZ ;  /* 0x0000000d0c087290 */ /* 0x000fe2000fffe0ff */
[----:B------:R-:W-:Y:S01]  /*0180*/  IMAD.MOV.U32 R5, RZ, RZ, RZ ;  /* 0x000000ffff057224 */ /* 0x000fe200078e00ff */
[----:B------:R-:W-:Y:S01]  /*0190*/  ULOP3.LUT UR4, UR5, 0x7ffffffc, URZ, 0xc0, !UPT ;  /* 0x7ffffffc05047892 */ /* 0x000fe2000f8ec0ff */
[----:B------:R-:W-:Y:S01]  /*01a0*/  IMAD.MOV.U32 R12, RZ, RZ, R4 ;  /* 0x000000ffff0c7224 */ /* 0x000fe200078e0004 */
[----:B------:R-:W-:Y:S01]  /*01b0*/  ULEA UR5, UR13, UR12, 0x1 ;  /* 0x0000000c0d057291 */ /* 0x000fe2000f8e08ff */
[C-C-:B------:R-:W-:Y:S01]  /*01c0*/  IMAD R10, R7.reuse, UR7, R6.reuse ;  /* 0x00000007070a7c24 */ /* 0x140fe2000f8e0206 */
[----:B------:R-:W-:Y:S01]  /*01d0*/  UIADD3 UR9, UPT, UPT, -UR4, URZ, URZ ;  /* 0x000000ff04097290 */ /* 0x000fe2000fffe1ff */
[----:B------:R-:W-:-:S03]  /*01e0*/  IMAD R9, R7, UR8, R6 ;  /* 0x0000000807097c24 */ /* 0x000fc6000f8e0206 */
[----:B------:R-:W-:Y:S01]  /*01f0*/  IMAD R11, R7, UR5, R6 ;  /* 0x00000005070b7c24 */ /* 0x000fe2000f8e0206 */
[----:B------:R-:W-:-:S07]  /*0200*/  UMOV UR5, URZ ;  /* 0x000000ff00057c82 */ /* 0x000fce0008000000 */
.L_x_16:
[----:B------:R-:W-:Y:S01]  /*0210*/  LOP3.LUT P0, RZ, R4, UR5, RZ, 0xfc, !PT ;  /* 0x0000000504ff7c12 */ /* 0x000fe2000f80fcff */
[----:B------:R-:W-:Y:S01]  /*0220*/  BSSY.RECONVERGENT B0, `(.L_x_2) ;  /* 0x0000014000007945 */ /* 0x000fe20003800200 */
[----:B------:R-:W-:-:S11]  /*0230*/  HFMA2 R0, -RZ, RZ, 0, 0 ;  /* 0x00000000ff007431 */ /* 0x000fd600000001ff */
[----:B------:R-:W-:Y:S05]  /*0240*/  @!P0 BRA `(.L_x_3) ;  /* 0x0000000000448947 */ /* 0x000fea0003800000 */
[----:B------:R-:W-:Y:S01]  /*0250*/  I2FP.F32.S32 R2, R12 ;  /* 0x0000000c00027245 */ /* 0x000fe20000201400 */
[----:B------:R-:W-:Y:S04]  /*0260*/  BSSY.RECONVERGENT B1, `(.L_x_4) ;  /* 0x000000e000017945 */ /* 0x000fe80003800200 */
[----:B------:R-:W-:-:S05]  /*0270*/  VIADD R0, R2, 0x1800000 ;  /* 0x0180000002007836 */ /* 0x000fca0000000000 */
[----:B------:R-:W-:-:S04]  /*0280*/  LOP3.LUT R0, R0, 0x7f800000, RZ, 0xc0, !PT ;  /* 0x7f80000000007812 */ /* 0x000fc800078ec0ff */
[----:B------:R-:W-:-:S13]  /*0290*/  ISETP.GT.U32.AND P0, PT, R0, 0x1ffffff, PT ;  /* 0x01ffffff0000780c */ /* 0x000fda0003f04070 */
[----:B------:R-:W-:Y:S05]  /*02a0*/  @P0 BRA `(.L_x_5) ;  /* 0x0000000000140947 */ /* 0x000fea0003800000 */
[----:B------:R-:W-:Y:S01]  /*02b0*/  IMAD.MOV.U32 R0, RZ, RZ, R2 ;  /* 0x000000ffff007224 */ /* 0x000fe200078e0002 */
[----:B------:R-:W-:-:S07]  /*02c0*/  MOV R14, 0x2e0 ;  /* 0x000002e0000e7802 */ /* 0x000fce0000000f00 */
[----:B------:R-:W-:Y:S05]  /*02d0*/  CALL.REL.NOINC `($__internal_0_$__cuda_sm20_rcp_rn_f32_slowpath) ;  /* 0x0000000400a07944 */ /* 0x000fea0003c00000 */
[----:B------:R-:W-:Y:S01]  /*02e0*/  MOV R3, R0 ;  /* 0x0000000000037202 */ /* 0x000fe20000000f00 */
[----:B------:R-:W-:Y:S06]  /*02f0*/  BRA `(.L_x_6) ;  /* 0x0000000000107947 */ /* 0x000fec0003800000 */
.L_x_5:
[----:B------:R-:W0:Y:S02]  /*0300*/  MUFU.RCP R3, R2 ;  /* 0x0000000200037308 */ /* 0x000e240000001000 */
[----:B0-----:R-:W-:-:S04]  /*0310*/  FFMA R0, R2, R3, -1 ;  /* 0xbf80000002007423 */ /* 0x001fc80000000003 */
[----:B------:R-:W-:-:S04]  /*0320*/  FADD.FTZ R0, -R0, -RZ ;  /* 0x800000ff00007221 */ /* 0x000fc80000010100 */
[----:B------:R-:W-:-:S07]  /*0330*/  FFMA R3, R3, R0, R3 ;  /* 0x0000000003037223 */ /* 0x000fce0000000003 */
.L_x_6:
[----:B------:R-:W-:Y:S05]  /*0340*/  BSYNC.RECONVERGENT B1 ;  /* 0x0000000000017941 */ /* 0x000fea0003800200 */
.L_x_4:
[----:B------:R-:W-:-:S07]  /*0350*/  FMUL R0, R8, R3 ;  /* 0x0000000308007220 */ /* 0x000fce0000400000 */
.L_x_3:
[----:B------:R-:W-:Y:S05]  /*0360*/  BSYNC.RECONVERGENT B0 ;  /* 0x0000000000007941 */ /* 0x000fea0003800200 */
.L_x_2:
[----:B------:R-:W-:Y:S01]  /*0370*/  I2FP.F32.S32 R15, R9 ;  /* 0x00000009000f7245 */ /* 0x000fe20000201400 */
[----:B------:R-:W-:Y:S01]  /*0380*/  BSSY.RECONVERGENT B0, `(.L_x_7) ;  /* 0x000000e000007945 */ /* 0x000fe20003800200 */
[----:B------:R-:W-:-:S03]  /*0390*/  FADD R5, R0, R5 ;  /* 0x0000000500057221 */ /* 0x000fc60000000000 */
[----:B------:R-:W-:-:S05]  /*03a0*/  VIADD R2, R15, 0x1800000 ;  /* 0x018000000f027836 */ /* 0x000fca0000000000 */
[----:B------:R-:W-:-:S04]  /*03b0*/  LOP3.LUT R2, R2, 0x7f800000, RZ, 0xc0, !PT ;  /* 0x7f80000002027812 */ /* 0x000fc800078ec0ff */
[----:B------:R-:W-:-:S13]  /*03c0*/  ISETP.GT.U32.AND P0, PT, R2, 0x1ffffff, PT ;  /* 0x01ffffff0200780c */ /* 0x000fda0003f04070 */
[----:B------:R-:W-:Y:S05]  /*03d0*/  @P0 BRA `(.L_x_8) ;  /* 0x0000000000100947 */ /* 0x000fea0003800000 */
[----:B------:R-:W-:Y:S01]  /*03e0*/  IMAD.MOV.U32 R0, RZ, RZ, R15 ;  /* 0x000000ffff007224 */ /* 0x000fe200078e000f */
[----:B------:R-:W-:-:S07]  /*03f0*/  MOV R14, 0x410 ;  /* 0x00000410000e7802 */ /* 0x000fce0000000f00 */
[----:B------:R-:W-:Y:S05]  /*0400*/  CALL.REL.NOINC `($__internal_0_$__cuda_sm20_rcp_rn_f32_slowpath) ;  /* 0x0000000400547944 */ /* 0x000fea0003c00000 */
[----:B------:R-:W-:Y:S05]  /*0410*/  BRA `(.L_x_9) ;  /* 0x0000000000107947 */ /* 0x000fea0003800000 */
.L_x_8:
[----:B------:R-:W0:Y:S02]  /*0420*/  MUFU.RCP R0, R15 ;  /* 0x0000000f00007308 */ /* 0x000e240000001000 */
[----:B0-----:R-:W-:-:S04]  /*0430*/  FFMA R2, R15, R0, -1 ;  /* 0xbf8000000f027423 */ /* 0x001fc80000000000 */
[----:B------:R-:W-:-:S04]  /*0440*/  FADD.FTZ R3, -R2, -RZ ;  /* 0x800000ff02037221 */ /* 0x000fc80000010100 */
[----:B------:R-:W-:-:S07]  /*0450*/  FFMA R0, R0, R3, R0 ;  /* 0x0000000300007223 */ /* 0x000fce0000000000 */
.L_x_9:
[----:B------:R-:W-:Y:S05]  /*0460*/  BSYNC.RECONVERGENT B0 ;  /* 0x0000000000007941 */ /* 0x000fea0003800200 */
.L_x_7:
[----:B------:R-:W-:Y:S01]  /*0470*/  I2FP.F32.S32 R15, R11 ;  /* 0x0000000b000f7245 */ /* 0x000fe20000201400 */
[----:B------:R-:W-:Y:S01]  /*0480*/  BSSY.RECONVERGENT B0, `(.L_x_10) ;  /* 0x000000e000007945 */ /* 0x000fe20003800200 */
[----:B------:R-:W-:Y:S02]  /*0490*/  FFMA R5, R8, R0, R5 ;  /* 0x0000000008057223 */ /* 0x000fe40000000005 */
[----:B------:R-:W-:-:S04]  /*04a0*/  IADD3 R2, PT, PT, R15, 0x1800000, RZ ;  /* 0x018000000f027810 */ /* 0x000fc80007ffe0ff */
[----:B------:R-:W-:-:S04]  /*04b0*/  LOP3.LUT R2, R2, 0x7f800000, RZ, 0xc0, !PT ;  /* 0x7f80000002027812 */ /* 0x000fc800078ec0ff */
[----:B------:R-:W-:-:S13]  /*04c0*/  ISETP.GT.U32.AND P0, PT, R2, 0x1ffffff, PT ;  /* 0x01ffffff0200780c */ /* 0x000fda0003f04070 */
[----:B------:R-:W-:Y:S05]  /*04d0*/  @P0 BRA `(.L_x_11) ;  /* 0x0000000000100947 */ /* 0x000fea0003800000 */
[----:B------:R-:W-:Y:S01]  /*04e0*/  IMAD.MOV.U32 R0, RZ, RZ, R15 ;  /* 0x000000ffff007224 */ /* 0x000fe200078e000f */
[----:B------:R-:W-:-:S07]  /*04f0*/  MOV R14, 0x510 ;  /* 0x00000510000e7802 */ /* 0x000fce0000000f00 */
[----:B------:R-:W-:Y:S05]  /*0500*/  CALL.REL.NOINC `($__internal_0_$__cuda_sm20_rcp_rn_f32_slowpath) ;  /* 0x0000000400147944 */ /* 0x000fea0003c00000 */
[----:B------:R-:W-:Y:S05]  /*0510*/  BRA `(.L_x_12) ;  /* 0x0000000000107947 */ /* 0x000fea0003800000 */
.L_x_11:
[----:B------:R-:W0:Y:S02]  /*0520*/  MUFU.RCP R0, R15 ;  /* 0x0000000f00007308 */ /* 0x000e240000001000 */
[----:B0-----:R-:W-:-:S04]  /*0530*/  FFMA R2, R15, R0, -1 ;  /* 0xbf8000000f027423 */ /* 0x001fc80000000000 */
[----:B------:R-:W-:-:S04]  /*0540*/  FADD.FTZ R3, -R2, -RZ ;  /* 0x800000ff02037221 */ /* 0x000fc80000010100 */
[----:B------:R-:W-:-:S07]  /*0550*/  FFMA R0, R0, R3, R0 ;  /* 0x0000000300007223 */ /* 0x000fce0000000000 */
.L_x_12:
[----:B------:R-:W-:Y:S05]  /*0560*/  BSYNC.RECONVERGENT B0 ;  /* 0x0000000000007941 */ /* 0x000fea0003800200 */
.L_x_10:
[----:B------:R-:W-:Y:S01]  /*0570*/  I2FP.F32.S32 R15, R10 ;  /* 0x0000000a000f7245 */ /* 0x000fe20000201400 */
[----:B------:R-:W-:Y:S01]  /*0580*/  BSSY.RECONVERGENT B0, `(.L_x_13) ;  /* 0x000000e000007945 */ /* 0x000fe20003800200 */
[----:B------:R-:W-:-:S03]  /*0590*/  FFMA R5, R8, R0, R5 ;  /* 0x0000000008057223 */ /* 0x000fc60000000005 */
[----:B------:R-:W-:-:S05]  /*05a0*/  VIADD R2, R15, 0x1800000 ;  /* 0x018000000f027836 */ /* 0x000fca0000000000 */
[----:B------:R-:W-:-:S04]  /*05b0*/  LOP3.LUT R2, R2, 0x7f800000, RZ, 0xc0, !PT ;  /* 0x7f80000002027812 */ /* 0x000fc800078ec0ff */
[----:B------:R-:W-:-:S13]  /*05c0*/  ISETP.GT.U32.AND P0, PT, R2, 0x1ffffff, PT ;  /* 0x01ffffff0200780c */ /* 0x000fda0003f04070 */
[----:B------:R-:W-:Y:S05]  /*05d0*/  @P0 BRA `(.L_x_14) ;  /* 0x0000000000100947 */ /* 0x000fea0003800000 */
[----:B------:R-:W-:Y:S02]  /*05e0*/  MOV R0, R15 ;  /* 0x0000000f00007202 */ /* 0x000fe40000000f00 */
[----:B------:R-:W-:-:S07]  /*05f0*/  MOV R14, 0x610 ;  /* 0x00000610000e7802 */ /* 0x000fce0000000f00 */
[----:B------:R-:W-:Y:S05]  /*0600*/  CALL.REL.NOINC `($__internal_0_$__cuda_sm20_rcp_rn_f32_slowpath) ;  /* 0x0000000000d47944 */ /* 0x000fea0003c00000 */
[----:B------:R-:W-:Y:S05]  /*0610*/  BRA `(.L_x_15) ;  /* 0x0000000000107947 */ /* 0x000fea0003800000 */
.L_x_14:
[----:B------:R-:W0:Y:S02]  /*0620*/  MUFU.RCP R0, R15 ;  /* 0x0000000f00007308 */ /* 0x000e240000001000 */
[----:B0-----:R-:W-:-:S04]  /*0630*/  FFMA R2, R15, R0, -1 ;  /* 0xbf8000000f027423 */ /* 0x001fc80000000000 */
[----:B------:R-:W-:-:S04]  /*0640*/  FADD.FTZ R3, -R2, -RZ ;  /* 0x800000ff02037221 */ /* 0x000fc80000010100 */
[----:B------:R-:W-:-:S07]  /*0650*/  FFMA R0, R0, R3, R0 ;  /* 0x0000000300007223 */ /* 0x000fce0000000000 */
.L_x_15:
[----:B------:R-:W-:Y:S05]  /*0660*/  BSYNC.RECONVERGENT B0 ;  /* 0x0000000000007941 */ /* 0x000fea0003800200 */
.L_x_13:
[----:B------:R-:W-:Y:S01]  /*0670*/  UIADD3 UR9, UPT, UPT, UR9, 0x4, URZ ;  /* 0x0000000409097890 */ /* 0x000fe2000fffe0ff */
[----:B------:R-:W-:Y:S01]  /*0680*/  FFMA R5, R8, R0, R5 ;  /* 0x0000000008057223 */ /* 0x000fe20000000005 */
[C---:B------:R-:W-:Y:S01]  /*0690*/  IMAD R12, R13.reuse, 0x4, R12 ;  /* 0x000000040d0c7824 */ /* 0x040fe200078e020c */
[C---:B------:R-:W-:Y:S01]  /*06a0*/  LEA R10, R13.reuse, R10, 0x2 ;  /* 0x0000000a0d0a7211 */ /* 0x040fe200078e10ff */
[----:B------:R-:W-:Y:S01]  /*06b0*/  UISETP.NE.AND UP0, UPT, UR9, URZ, UPT ;  /* 0x000000ff0900728c */ /* 0x000fe2000bf05270 */
[C---:B------:R-:W-:Y:S01]  /*06c0*/  IMAD R11, R13.reuse, 0x4, R11 ;  /* 0x000000040d0b7824 */ /* 0x040fe200078e020b */
[----:B------:R-:W-:Y:S01]  /*06d0*/  UIADD3 UR5, UPT, UPT, UR5, 0x4, URZ ;  /* 0x0000000405057890 */ /* 0x000fe2000fffe0ff */
[----:B------:R-:W-:-:S06]  /*06e0*/  IMAD R9, R13, 0x4, R9 ;  /* 0x000000040d097824 */ /* 0x000fcc00078e0209 */
[----:B------:R-:W-:Y:S05]  /*06f0*/  BRA.U UP0, `(.L_x_16) ;  /* 0xfffffff900c47547 */ /* 0x000fea000b83ffff */
.L_x_1:
[----:B------:R-:W-:-:S09]  /*0700*/  UISETP.NE.AND UP0, UPT, UR6, URZ, UPT ;  /* 0x000000ff0600728c */ /* 0x000fd2000bf05270 */
[----:B------:R-:W-:Y:S05]  /*0710*/  BRA.U !UP0, `(.L_x_0) ;  /* 0x0000000108807547 */ /* 0x000fea000b800000 */
[----:B------:R-:W-:Y:S02]  /*0720*/  UIMAD UR5, UR4, UR13, UR12 ;  /* 0x0000000d040572a4 */ /* 0x000fe4000f8e020c */
[----:B------:R-:W-:Y:S01]  /*0730*/  IMAD R9, R7, UR13, RZ ;  /* 0x0000000d07097c24 */ /* 0x000fe2000f8e02ff */
[----:B------:R-:W-:-:S03]  /*0740*/  UIADD3 UR7, UPT, UPT, -UR6, URZ, URZ ;  /* 0x000000ff06077290 */ /* 0x000fc6000fffe1ff */
[----:B------:R-:W-:-:S09]  /*0750*/  IMAD R6, R7, UR5, R6 ;  /* 0x0000000507067c24 */ /* 0x000fd2000f8e0206 */
.L_x_22:
[----:B------:R-:W-:Y:S01]  /*0760*/  LOP3.LUT P0, RZ, R4, UR4, RZ, 0xfc, !PT ;  /* 0x0000000404ff7c12 */ /* 0x000fe2000f80fcff */
[----:B------:R-:W-:Y:S01]  /*0770*/  UIADD3 UR7, UPT, UPT, UR7, 0x1, URZ ;  /* 0x0000000107077890 */ /* 0x000fe2000fffe0ff */
[----:B------:R-:W-:Y:S01]  /*0780*/  BSSY.RECONVERGENT B0, `(.L_x_17) ;  /* 0x0000015000007945 */ /* 0x000fe20003800200 */
[----:B------:R-:W-:Y:S02]  /*0790*/  HFMA2 R0, -RZ, RZ, 0, 0 ;  /* 0x00000000ff007431 */ /* 0x000fe400000001ff */
[----:B------:R-:W-:-:S08]  /*07a0*/  UISETP.NE.AND UP0, UPT, UR7, URZ, UPT ;  /* 0x000000ff0700728c */ /* 0x000fd0000bf05270 */
[----:B------:R-:W-:Y:S05]  /*07b0*/  @!P0 BRA `(.L_x_18) ;  /* 0x0000000000448947 */ /* 0x000fea0003800000 */
[----:B------:R-:W-:Y:S01]  /*07c0*/  I2FP.F32.S32 R2, R6 ;  /* 0x0000000600027245 */ /* 0x000fe20000201400 */
[----:B------:R-:W-:Y:S04]  /*07d0*/  BSSY.RECONVERGENT B1, `(.L_x_19) ;  /* 0x000000e000017945 */ /* 0x000fe80003800200 */
[----:B------:R-:W-:-:S05]  /*07e0*/  VIADD R0, R2, 0x1800000 ;  /* 0x0180000002007836 */ /* 0x000fca0000000000 */
[----:B------:R-:W-:-:S04]  /*07f0*/  LOP3.LUT R0, R0, 0x7f800000, RZ, 0xc0, !PT ;  /* 0x7f80000000007812 */ /* 0x000fc800078ec0ff */
[----:B------:R-:W-:-:S13]  /*0800*/  ISETP.GT.U32.AND P0, PT, R0, 0x1ffffff, PT ;  /* 0x01ffffff0000780c */ /* 0x000fda0003f04070 */
[----:B------:R-:W-:Y:S05]  /*0810*/  @P0 BRA `(.L_x_20) ;  /* 0x0000000000140947 */ /* 0x000fea0003800000 */
[----:B------:R-:W-:Y:S02]  /*0820*/  MOV R0, R2 ;  /* 0x0000000200007202 */ /* 0x000fe40000000f00 */
[----:B------:R-:W-:-:S07]  /*0830*/  MOV R14, 0x850 ;  /* 0x00000850000e7802 */ /* 0x000fce0000000f00 */
[----:B------:R-:W-:Y:S05]  /*0840*/  CALL.REL.NOINC `($__internal_0_$__cuda_sm20_rcp_rn_f32_slowpath) ;  /* 0x0000000000447944 */ /* 0x000fea0003c00000 */
[----:B------:R-:W-:Y:S01]  /*0850*/  IMAD.MOV.U32 R3, RZ, RZ, R0 ;  /* 0x000000ffff037224 */ /* 0x000fe200078e0000 */
[----:B------:R-:W-:Y:S06]  /*0860*/  BRA `(.L_x_21) ;  /* 0x0000000000107947 */ /* 0x000fec0003800000 */
.L_x_20:
[----:B------:R-:W0:Y:S02]  /*0870*/  MUFU.RCP R3, R2 ;  /* 0x0000000200037308 */ /* 0x000e240000001000 */
[----:B0-----:R-:W-:-:S04]  /*0880*/  FFMA R0, R2, R3, -1 ;  /* 0xbf80000002007423 */ /* 0x001fc80000000003 */
[----:B------:R-:W-:-:S04]  /*0890*/  FADD.FTZ R0, -R0, -RZ ;  /* 0x800000ff00007221 */ /* 0x000fc80000010100 */
[----:B------:R-:W-:-:S07]  /*08a0*/  FFMA R3, R3, R0, R3 ;  /* 0x0000000003037223 */ /* 0x000fce0000000003 */
.L_x_21:
[----:B------:R-:W-:Y:S05]  /*08b0*/  BSYNC.RECONVERGENT B1 ;  /* 0x0000000000017941 */ /* 0x000fea0003800200 */
.L_x_19:
[----:B------:R-:W-:-:S07]  /*08c0*/  FMUL R0, R8, R3 ;  /* 0x0000000308007220 */ /* 0x000fce0000400000 */
.L_x_18:
[----:B------:R-:W-:Y:S05]  /*08d0*/  BSYNC.RECONVERGENT B0 ;  /* 0x0000000000007941 */ /* 0x000fea0003800200 */
.L_x_17:
[----:B------:R-:W-:Y:S01]  /*08e0*/  FADD R5, R0, R5 ;  /* 0x0000000500057221 */ /* 0x000fe20000000000 */
[----:B------:R-:W-:Y:S01]  /*08f0*/  IADD3 R6, PT, PT, R9, R6, RZ ;  /* 0x0000000609067210 */ /* 0x000fe20007ffe0ff */
[----:B------:R-:W-:Y:S01]  /*0900*/  UIADD3 UR4, UPT, UPT, UR4, 0x1, URZ ;  /* 0x0000000104047890 */ /* 0x000fe2000fffe0ff */
[----:B------:R-:W-:Y:S11]  /*0910*/  BRA.U UP0, `(.L_x_22) ;  /* 0xfffffffd00907547 */ /* 0x000ff6000b83ffff */
.L_x_0:
[----:B------:R-:W0:Y:S02]  /*0920*/  LDC.64 R2, c[0x0][0x388] ;  /* 0x0000e200ff027b82 */ /* 0x000e240000000a00 */
[----:B0-----:R-:W-:-:S05]  /*0930*/  IMAD.WIDE R2, R4, 0x4, R2 ;  /* 0x0000000404027825 */ /* 0x001fca00078e0202 */
[----:B------:R-:W-:Y:S01]  /*0940*/  STG.E desc[UR10][R2.64], R5 ;  /* 0x0000000502007986 */ /* 0x000fe2000c10190a */
[----:B------:R-:W-:Y:S05]  /*0950*/  EXIT ;  /* 0x000000000000794d */ /* 0x000fea0003800000 */
        .weak           $__internal_0_$__cuda_sm20_rcp_rn_f32_slowpath
        .type           $__internal_0_$__cuda_sm20_rcp_rn_f32_slowpath,@function
        .size           $__internal_0_$__cuda_sm20_rcp_rn_f32_slowpath,(.L_x_88 - $__internal_0_$__cuda_sm20_rcp_rn_f32_slowpath)
$__internal_0_$__cuda_sm20_rcp_rn_f32_slowpath:
[----:B------:R-:W-:Y:S01]  /*0960*/  IMAD.SHL.U32 R2, R0, 0x2, RZ ;  /* 0x0000000200027824 */ /* 0x000fe200078e00ff */
[----:B------:R-:W-:Y:S04]  /*0970*/  BSSY.RECONVERGENT B2, `(.L_x_23) ;  /* 0x0000030000027945 */ /* 0x000fe80003800200 */
[----:B------:R-:W-:-:S04]  /*0980*/  SHF.R.U32.HI R2, RZ, 0x18, R2 ;  /* 0x00000018ff027819 */ /* 0x000fc80000011602 */
[----:B------:R-:W-:-:S13]  /*0990*/  ISETP.NE.U32.AND P0, PT, R2, RZ, PT ;  /* 0x000000ff0200720c */ /* 0x000fda0003f05070 */
[----:B------:R-:W-:Y:S05]  /*09a0*/  @P0 BRA `(.L_x_24) ;  /* 0x0000000000280947 */ /* 0x000fea0003800000 */
[----:B------:R-:W-:-:S04]  /*09b0*/  SHF.L.U32 R2, R0, 0x1, RZ ;  /* 0x0000000100027819 */ /* 0x000fc800000006ff */
[----:B------:R-:W-:-:S13]  /*09c0*/  ISETP.NE.AND P0, PT, R2, RZ, PT ;  /* 0x000000ff0200720c */ /* 0x000fda0003f05270 */
[----:B------:R-:W-:Y:S01]  /*09d0*/  @P0 FFMA R15, R0, 1.84467440737095516160e+19, RZ ;  /* 0x5f800000000f0823 */ /* 0x000fe200000000ff */
[----:B------:R-:W-:Y:S08]  /*09e0*/  @!P0 MUFU.RCP R3, R0 ;  /* 0x0000000000038308 */ /* 0x000ff00000001000 */
[----:B------:R-:W0:Y:S02]  /*09f0*/  @P0 MUFU.RCP R2, R15 ;  /* 0x0000000f00020308 */ /* 0x000e240000001000 */
[----:B0-----:R-:W-:-:S04]  /*0a00*/  @P0 FFMA R16, R15, R2, -1 ;  /* 0xbf8000000f100423 */ /* 0x001fc80000000002 */
[----:B------:R-:W-:-:S04]  /*0a10*/  @P0 FADD.FTZ R17, -R16, -RZ ;  /* 0x800000ff10110221 */ /* 0x000fc80000010100 */
[----:B------:R-:W-:-:S04]  /*0a20*/  @P0 FFMA R2, R2, R17, R2 ;  /* 0x0000001102020223 */ /* 0x000fc80000000002 */
[----:B------:R-:W-:Y:S01]  /*0a30*/  @P0 FFMA R3, R2, 1.84467440737095516160e+19, RZ ;  /* 0x5f80000002030823 */ /* 0x000fe200000000ff */
[----:B------:R-:W-:Y:S06]  /*0a40*/  BRA `(.L_x_25) ;  /* 0x0000000000887947 */ /* 0x000fec0003800000 */
.L_x_24:
[----:B------:R-:W-:-:S05]  /*0a50*/  VIADD R3, R2, 0xffffff03 ;  /* 0xffffff0302037836 */ /* 0x000fca0000000000 */
[----:B------:R-:W-:-:S13]  /*0a60*/  ISETP.GT.U32.AND P0, PT, R3, 0x1, PT ;  /* 0x000000010300780c */ /* 0x000fda0003f04070 */
[----:B------:R-:W-:Y:S05]  /*0a70*/  @P0 BRA `(.L_x_26) ;  /* 0x0000000000780947 */ /* 0x000fea0003800000 */
[----:B------:R-:W-:Y:S01]  /*0a80*/  LOP3.LUT R15, R0, 0x7fffff, RZ, 0xc0, !PT ;  /* 0x007fffff000f7812 */ /* 0x000fe200078ec0ff */
[----:B------:R-:W-:-:S03]  /*0a90*/  HFMA2 R20, -RZ, RZ, 0, 1.78813934326171875e-07 ;  /* 0x00000003ff147431 */ /* 0x000fc600000001ff */
[----:B------:R-:W-:-:S04]  /*0aa0*/  LOP3.LUT R15, R15, 0x3f800000, RZ, 0xfc, !PT ;  /* 0x3f8000000f0f7812 */ /* 0x000fc800078efcff */
[----:B------:R-:W0:Y:S01]  /*0ab0*/  MUFU.RCP R16, R15 ;  /* 0x0000000f00107308 */ /* 0x000e220000001000 */
[----:B------:R-:W-:Y:S01]  /*0ac0*/  SHF.L.U32 R19, R20, R3, RZ ;  /* 0x0000000314137219 */ /* 0x000fe200000006ff */
[----:B0-----:R-:W-:-:S04]  /*0ad0*/  FFMA R17, R15, R16, -1 ;  /* 0xbf8000000f117423 */ /* 0x001fc80000000010 */
[----:B------:R-:W-:-:S04]  /*0ae0*/  FADD.FTZ R17, -R17, -RZ ;  /* 0x800000ff11117221 */ /* 0x000fc80000010100 */
[CCC-:B------:R-:W-:Y:S01]  /*0af0*/  FFMA.RM R18, R16.reuse, R17.reuse, R16.reuse ;  /* 0x0000001110127223 */ /* 0x1c0fe20000004010 */
[----:B------:R-:W-:-:S04]  /*0b00*/  FFMA.RP R17, R16, R17, R16 ;  /* 0x0000001110117223 */ /* 0x000fc80000008010 */
[C---:B------:R-:W-:Y:S02]  /*0b10*/  LOP3.LUT R16, R18.reuse, 0x7fffff, RZ, 0xc0, !PT ;  /* 0x007fffff12107812 */ /* 0x040fe400078ec0ff */
[----:B------:R-:W-:Y:S02]  /*0b20*/  FSETP.NEU.FTZ.AND P0, PT, R18, R17, PT ;  /* 0x000000111200720b */ /* 0x000fe40003f1d000 */
[----:B------:R-:W-:Y:S02]  /*0b30*/  LOP3.LUT R16, R16, 0x800000, RZ, 0xfc, !PT ;  /* 0x0080000010107812 */ /* 0x000fe400078efcff */
[----:B------:R-:W-:Y:S02]  /*0b40*/  SEL R17, RZ, 0xffffffff, !P0 ;  /* 0xffffffffff117807 */ /* 0x000fe40004000000 */
[----:B------:R-:W-:-:S03]  /*0b50*/  LOP3.LUT R18, R19, R16, RZ, 0xc0, !PT ;  /* 0x0000001013127212 */ /* 0x000fc600078ec0ff */
[----:B------:R-:W-:Y:S01]  /*0b60*/  IMAD.MOV R17, RZ, RZ, -R17 ;  /* 0x000000ffff117224 */ /* 0x000fe200078e0a11 */
[----:B------:R-:W-:-:S04]  /*0b70*/  SHF.R.U32.HI R18, RZ, R3, R18 ;  /* 0x00000003ff127219 */ /* 0x000fc80000011612 */
[----:B------:R-:W-:Y:S02]  /*0b80*/  LOP3.LUT P1, RZ, R17, R3, R16, 0xf8, !PT ;  /* 0x0000000311ff7212 */ /* 0x000fe4000782f810 */
[C---:B------:R-:W-:Y:S02]  /*0b90*/  LOP3.LUT P0, RZ, R18.reuse, 0x1, RZ, 0xc0, !PT ;  /* 0x0000000112ff7812 */ /* 0x040fe4000780c0ff */
[----:B------:R-:W-:-:S04]  /*0ba0*/  LOP3.LUT P2, RZ, R18, 0x2, RZ, 0xc0, !PT ;  /* 0x0000000212ff7812 */ /* 0x000fc8000784c0ff */
[----:B------:R-:W-:Y:S02]  /*0bb0*/  PLOP3.LUT P0, PT, P0, P1, P2, 0xe0, 0x0 ;  /* 0x000000000000781c */ /* 0x000fe40000703c20 */
[----:B------:R-:W-:Y:S02]  /*0bc0*/  LOP3.LUT P1, RZ, R0, 0x7fffff, RZ, 0xc0, !PT ;  /* 0x007fffff00ff7812 */ /* 0x000fe4000782c0ff */
[----:B------:R-:W-:-:S04]  /*0bd0*/  SEL R3, RZ, 0x1, !P0 ;  /* 0x00000001ff037807 */ /* 0x000fc80004000000 */
[----:B------:R-:W-:-:S04]  /*0be0*/  IADD3 R3, PT, PT, -R3, RZ, RZ ;  /* 0x000000ff03037210 */ /* 0x000fc80007ffe1ff */
[----:B------:R-:W-:Y:S01]  /*0bf0*/  ISETP.GE.AND P0, PT, R3, RZ, PT ;  /* 0x000000ff0300720c */ /* 0x000fe20003f06270 */
[----:B------:R-:W-:-:S05]  /*0c00*/  VIADD R3, R2, 0xffffff04 ;  /* 0xffffff0402037836 */ /* 0x000fca0000000000 */
[----:B------:R-:W-:-:S07]  /*0c10*/  SHF.R.U32.HI R3, RZ, R3, R16 ;  /* 0x00000003ff037219 */ /* 0x000fce0000011610 */
[----:B------:R-:W-:-:S05]  /*0c20*/  @!P0 IADD3 R3, PT, PT, R3, 0x1, RZ ;  /* 0x0000000103038810 */ /* 0x000fca0007ffe0ff */
[----:B------:R-:W-:-:S05]  /*0c30*/  @!P1 IMAD.SHL.U32 R3, R3, 0x2, RZ ;  /* 0x0000000203039824 */ /* 0x000fca00078e00ff */
[----:B------:R-:W-:Y:S01]  /*0c40*/  LOP3.LUT R3, R3, 0x80000000, R0, 0xf8, !PT ;  /* 0x8000000003037812 */ /* 0x000fe200078ef800 */
[----:B------:R-:W-:Y:S06]  /*0c50*/  BRA `(.L_x_25) ;  /* 0x0000000000047947 */ /* 0x000fec0003800000 */
.L_x_26:
[----:B------:R0:W1:Y:S02]  /*0c60*/  MUFU.RCP R3, R0 ;  /* 0x0000000000037308 */ /* 0x0000640000001000 */
.L_x_25:
[----:B------:R-:W-:Y:S05]  /*0c70*/  BSYNC.RECONVERGENT B2 ;  /* 0x0000000000027941 */ /* 0x000fea0003800200 */
.L_x_23:
[----:B01----:R-:W-:Y:S01]  /*0c80*/  MOV R0, R3 ;  /* 0x0000000300007202 */ /* 0x003fe20000000f00 */
[----:B------:R-:W-:Y:S02]  /*0c90*/  HFMA2 R3, -RZ, RZ, 0, 0 ;  /* 0x00000000ff037431 */ /* 0x000fe400000001ff */
[----:B------:R-:W-:-:S04]  /*0ca0*/  IMAD.MOV.U32 R2, RZ, RZ, R14 ;  /* 0x000000ffff027224 */ /* 0x000fc800078e000e */
[----:B------:R-:W-:Y:S05]  /*0cb0*/  RET.REL.NODEC R2 `(_Z18summation_kernel_2iPf) ;  /* 0xfffffff002d07950 */ /* 0x000fea0003c3ffff */
.L_x_27:
[----:B------:R-:W-:-:S00]  /*0cc0*/  BRA `(.L_x_27) ;  /* 0xfffffffc00fc7947 */ /* 0x000fc0000383ffff */
[----:B------:R-:W-:-:S00]  /*0cd0*/  NOP ;  /* 0x0000000000007918 */ /* 0x000fc00000000000 */
        /* <DEDUP_REMOVED lines=10> */
.L_x_88:


//--------------------- .text._Z16summation_kerneliPf --------------------------
	.section	.text._Z16summation_kerneliPf,"ax",@progbits
	.align	128
        .global         _Z16summation_kerneliPf
        .type           _Z16summation_kerneliPf,@function
        .size           _Z16summation_kerneliPf,(.L_x_90 - _Z16summation_kerneliPf)
        .other          _Z16summation_kerneliPf,@"STO_CUDA_ENTRY STV_DEFAULT"
_Z16summation_kerneliPf:
.text._Z16summation_kerneliPf:
[----:B------:R-:W-:Y:S01]  /*0000*/  LDC R1, c[0x0][0x37c] ;  /* 0x0000df00ff017b82 */ /* 0x000fe20000000800 */
[----:B------:R-:W0:Y:S01]  /*0010*/  S2R R8, SR_CTAID.X ;  /* 0x0000000000087919 */ /* 0x000e220000002500 */
[----:B------:R-:W1:Y:S01]  /*0020*/  LDCU UR4, c[0x0][0x380] ;  /* 0x00007000ff0477ac */ /* 0x000e620008000800 */
[----:B------:R-:W-:Y:S01]  /*0030*/  IMAD.MOV.U32 R10, RZ, RZ, RZ ;  /* 0x000000ffff0a7224 */ /* 0x000fe200078e00ff */
[----:B------:R-:W0:Y:S01]  /*0040*/  S2R R5, SR_TID.X ;  /* 0x0000000000057919 */ /* 0x000e220000002100 */
[----:B------:R-:W0:Y:S01]  /*0050*/  LDCU UR10, c[0x0][0x360] ;  /* 0x00006c00ff0a77ac */ /* 0x000e220008000800 */
[----:B-1----:R-:W-:Y:S01]  /*0060*/  UISETP.GE.AND UP0, UPT, UR4, 0x1, UPT ;  /* 0x000000010400788c */ /* 0x002fe2000bf06270 */
[----:B0-----:R-:W-:-:S08]  /*0070*/  IMAD R11, R8, UR10, R5 ;  /* 0x0000000a080b7c24 */ /* 0x001fd0000f8e0205 */
[----:B------:R-:W-:Y:S05]  /*0080*/  BRA.U !UP0, `(.L_x_28) ;  /* 0x0000000908647547 */ /* 0x000fea000b800000 */
[----:B------:R-:W-:Y:S01]  /*0090*/  IMAD R7, R11, UR4, RZ ;  /* 0x000000040b077c24 */ /* 0x000fe2000f8e02ff */
[----:B------:R-:W-:Y:S01]  /*00a0*/  BSSY.RECONVERGENT B1, `(.L_x_29) ;  /* 0x0000074000017945 */ /* 0x000fe20003800200 */
[----:B------:R-:W-:Y:S02]  /*00b0*/  IMAD.MOV.U32 R10, RZ, RZ, RZ ;  /* 0x000000ffff0a7224 */ /* 0x000fe400078e00ff */
[----:B------:R-:W-:-:S05]  /*00c0*/  VIADD R4, R7, 0x1 ;  /* 0x0000000107047836 */ /* 0x000fca0000000000 */
[----:B------:R-:W-:-:S04]  /*00d0*/  VIADDMNMX R0, R7, UR4, R4, !PT ;  /* 0x0000000407007c46 */ /* 0x000fc8000f800104 */
[----:B------:R-:W-:Y:S01]  /*00e0*/  IADD3 R2, PT, PT, R7, -R0, RZ ;  /* 0x8000000007027210 */ /* 0x000fe20007ffe0ff */
[----:B------:R-:W-:-:S03]  /*00f0*/  IMAD.IADD R0, R0, 0x1, -R7 ;  /* 0x0000000100007824 */ /* 0x000fc600078e0a07 */
[----:B------:R-:W-:Y:S02]  /*0100*/  ISETP.GT.U32.AND P0, PT, R2, -0x4, PT ;  /* 0xfffffffc0200780c */ /* 0x000fe40003f04070 */
[----:B------:R-:W-:-:S11]  /*0110*/  LOP3.LUT R6, R0, 0x3, RZ, 0xc0, !PT ;  /* 0x0000000300067812 */ /* 0x000fd600078ec0ff */
[----:B------:R-:W-:Y:S05]  /*0120*/  @P0 BRA `(.L_x_30) ;  /* 0x0000000400ac0947 */ /* 0x000fea0003800000 */
[----:B------:R-:W-:Y:S01]  /*0130*/  LOP3.LUT R9, R0, 0xfffffffc, RZ, 0xc0, !PT ;  /* 0xfffffffc00097812 */ /* 0x000fe200078ec0ff */
[----:B------:R-:W-:Y:S01]  /*0140*/  HFMA2 R10, -RZ, RZ, 0, 0 ;  /* 0x00000000ff0a7431 */ /* 0x000fe200000001ff */
[----:B------:R-:W-:Y:S01]  /*0150*/  BSSY.RECONVERGENT B0, `(.L_x_31) ;  /* 0x0000067000007945 */ /* 0x000fe20003800200 */
[----:B------:R-:W-:Y:S02]  /*0160*/  LOP3.LUT R7, RZ, R7, RZ, 0x33, !PT ;  /* 0x00000007ff077212 */ /* 0x000fe400078e33ff */
[----:B------:R-:W-:-:S07]  /*0170*/  IMAD.MOV R9, RZ, RZ, -R9 ;  /* 0x000000ffff097224 */ /* 0x000fce00078e0a09 */
.L_x_46:
[----:B------:R-:W-:Y:S01]  /*0180*/  ISETP.NE.AND P0, PT, R7, -0x1, PT ;  /* 0xffffffff0700780c */ /* 0x000fe20003f05270 */
[----:B------:R-:W-:Y:S01]  /*0190*/  VIADD R9, R9, 0x4 ;  /* 0x0000000409097836 */ /* 0x000fe20000000000 */
[----:B------:R-:W-:Y:S01]  /*01a0*/  BSSY.RECONVERGENT B2, `(.L_x_32) ;  /* 0x0000017000027945 */ /* 0x000fe20003800200 */
[----:B------:R-:W-:Y:S01]  /*01b0*/  MOV R3, RZ ;  /* 0x000000ff00037202 */ /* 0x000fe20000000f00 */
[----:B------:R-:W-:Y:S02]  /*01c0*/  IMAD.MOV.U32 R14, RZ, RZ, -0x40800000 ;  /* 0xbf800000ff0e7424 */ /* 0x000fe400078e00ff */
[----:B------:R-:W-:-:S07]  /*01d0*/  ISETP.NE.AND P3, PT, R9, RZ, PT ;  /* 0x000000ff0900720c */ /* 0x000fce0003f65270 */
[----:B------:R-:W-:Y:S06]  /*01e0*/  @!P0 BRA `(.L_x_33) ;  /* 0x0000000000488947 */ /* 0x000fec0003800000 */
[----:B------:R-:W-:Y:S01]  /*01f0*/  VIADD R0, R4, 0xffffffff ;  /* 0xffffffff04007836 */ /* 0x000fe20000000000 */
[----:B------:R-:W-:Y:S01]  /*0200*/  UMOV UR4, 0x3f800000 ;  /* 0x3f80000000047882 */ /* 0x000fe20000000000 */
[----:B------:R-:W-:Y:S01]  /*0210*/  BSSY.RECONVERGENT B3, `(.L_x_33) ;  /* 0x000000f000037945 */ /* 0x000fe20003800200 */
[----:B------:R-:W-:Y:S02]  /*0220*/  MOV R13, UR4 ;  /* 0x00000004000d7c02 */ /* 0x000fe40008000f00 */
[----:B------:R-:W-:-:S04]  /*0230*/  I2FP.F32.S32 R12, R0 ;  /* 0x00000000000c7245 */ /* 0x000fc80000201400 */
[----:B------:R-:W0:Y:S08]  /*0240*/  MUFU.RCP R0, R12 ;  /* 0x0000000c00007308 */ /* 0x000e300000001000 */
[----:B------:R-:W1:Y:S01]  /*0250*/  FCHK P0, -R13, R12 ;  /* 0x0000000c0d007302 */ /* 0x000e620000000100 */
[----:B0-----:R-:W-:-:S04]  /*0260*/  FFMA R3, -R12, R0, 1 ;  /* 0x3f8000000c037423 */ /* 0x001fc80000000100 */
[----:B------:R-:W-:-:S04]  /*0270*/  FFMA R0, R0, R3, R0 ;  /* 0x0000000300007223 */ /* 0x000fc80000000000 */
[----:B------:R-:W-:-:S04]  /*0280*/  FFMA R3, R0, -1, RZ ;  /* 0xbf80000000037823 */ /* 0x000fc800000000ff */
[----:B------:R-:W-:-:S04]  /*0290*/  FFMA R2, -R12, R3, -1 ;  /* 0xbf8000000c027423 */ /* 0x000fc80000000103 */
[----:B------:R-:W-:Y:S01]  /*02a0*/  FFMA R3, R0, R2, R3 ;  /* 0x0000000200037223 */ /* 0x000fe20000000003 */
[----:B-1----:R-:W-:Y:S06]  /*02b0*/  @!P0 BRA `(.L_x_34) ;  /* 0x0000000000108947 */ /* 0x002fec0003800000 */
[----:B------:R-:W-:Y:S01]  /*02c0*/  IMAD.MOV.U32 R3, RZ, RZ, R12 ;  /* 0x000000ffff037224 */ /* 0x000fe200078e000c */
[----:B------:R-:W-:-:S07]  /*02d0*/  MOV R2, 0x2f0 ;  /* 0x000002f000027802 */ /* 0x000fce0000000f00 */
[----:B------:R-:W-:Y:S05]  /*02e0*/  CALL.REL.NOINC `($__internal_2_$__cuda_sm3x_div_rn_noftz_f32_slowpath) ;  /* 0x0000001800dc7944 */ /* 0x000fea0003c00000 */
[----:B------:R-:W-:-:S07]  /*02f0*/  IMAD.MOV.U32 R3, RZ, RZ, R0 ;  /* 0x000000ffff037224 */ /* 0x000fce00078e0000 */
.L_x_34:
[----:B------:R-:W-:Y:S05]  /*0300*/  BSYNC.RECONVERGENT B3 ;  /* 0x0000000000037941 */ /* 0x000fea0003800200 */
.L_x_33:
[----:B------:R-:W-:Y:S05]  /*0310*/  BSYNC.RECONVERGENT B2 ;  /* 0x0000000000027941 */ /* 0x000fea0003800200 */
.L_x_32:
[----:B------:R-:W-:Y:S01]  /*0320*/  IADD3 R15, PT, PT, R7, -0x2, RZ ;  /* 0xfffffffe070f7810 */ /* 0x000fe20007ffe0ff */
[----:B------:R-:W-:Y:S01]  /*0330*/  BSSY.RECONVERGENT B2, `(.L_x_35) ;  /* 0x0000015000027945 */ /* 0x000fe20003800200 */
[----:B------:R-:W-:Y:S01]  /*0340*/  FADD R10, R3, R10 ;  /* 0x0000000a030a7221 */ /* 0x000fe20000000000 */
[----:B------:R-:W-:Y:S01]  /*0350*/  IMAD.MOV.U32 R3, RZ, RZ, RZ ;  /* 0x000000ffff037224 */ /* 0x000fe200078e00ff */
[----:B------:R-:W-:-:S13]  /*0360*/  ISETP.NE.AND P0, PT, R15, -0x2, PT ;  /* 0xfffffffe0f00780c */ /* 0x000fda0003f05270 */
        /* <DEDUP_REMOVED lines=9> */
[----:B------:R-:W-:Y:S05]  /*0400*/  CALL.REL.NOINC `($__internal_1_$__cuda_sm20_rcp_rn_f32_slowpath) ;  /* 0x0000001400bc7944 */ /* 0x000fea0003c00000 */
[----:B------:R-:W-:Y:S01]  /*0410*/  IMAD.MOV.U32 R3, RZ, RZ, R0 ;  /* 0x000000ffff037224 */ /* 0x000fe200078e0000 */
[----:B------:R-:W-:Y:S06]  /*0420*/  BRA `(.L_x_38) ;  /* 0x0000000000107947 */ /* 0x000fec0003800000 */
.L_x_37:
[----:B------:R-:W0:Y:S02]  /*0430*/  MUFU.RCP R3, R2 ;  /* 0x0000000200037308 */ /* 0x000e240000001000 */
[----:B0-----:R-:W-:-:S04]  /*0440*/  FFMA R0, R2, R3, -1 ;  /* 0xbf80000002007423 */ /* 0x001fc80000000003 */
[----:B------:R-:W-:-:S04]  /*0450*/  FADD.FTZ R0, -R0, -RZ ;  /* 0x800000ff00007221 */ /* 0x000fc80000010100 */
[----:B------:R-:W-:-:S07]  /*0460*/  FFMA R3, R3, R0, R3 ;  /* 0x0000000003037223 */ /* 0x000fce0000000003 */
.L_x_38:
[----:B------:R-:W-:Y:S05]  /*0470*/  BSYNC.RECONVERGENT B3 ;  /* 0x0000000000037941 */ /* 0x000fea0003800200 */
.L_x_36:
[----:B------:R-:W-:Y:S05]  /*0480*/  BSYNC.RECONVERGENT B2 ;  /* 0x0000000000027941 */ /* 0x000fea0003800200 */
.L_x_35:
[----:B------:R-:W-:Y:S01]  /*0490*/  ISETP.NE.AND P0, PT, R15, -0x1, PT ;  /* 0xffffffff0f00780c */ /* 0x000fe20003f05270 */
[----:B------:R-:W-:Y:S01]  /*04a0*/  BSSY.RECONVERGENT B2, `(.L_x_39) ;  /* 0x0000016000027945 */ /* 0x000fe20003800200 */
[----:B------:R-:W-:Y:S01]  /*04b0*/  FADD R10, R10, R3 ;  /* 0x000000030a0a7221 */ /* 0x000fe20000000000 */
[----:B------:R-:W-:-:S10]  /*04c0*/  IMAD.MOV.U32 R3, RZ, RZ, RZ ;  /* 0x000000ffff037224 */ /* 0x000fd400078e00ff */
[----:B------:R-:W-:Y:S05]  /*04d0*/  @!P0 BRA `(.L_x_40) ;  /* 0x0000000000488947 */ /* 0x000fea0003800000 */
[----:B------:R-:W-:Y:S01]  /*04e0*/  IADD3 R0, PT, PT, R4, 0x1, RZ ;  /* 0x0000000104007810 */ /* 0x000fe20007ffe0ff */
[----:B------:R-:W-:Y:S01]  /*04f0*/  UMOV UR4, 0x3f800000 ;  /* 0x3f80000000047882 */ /* 0x000fe20000000000 */
[----:B------:R-:W-:Y:S01]  /*0500*/  BSSY.RECONVERGENT B3, `(.L_x_40) ;  /* 0x000000f000037945 */ /* 0x000fe20003800200 */
[----:B------:R-:W-:Y:S01]  /*0510*/  IMAD.U32 R13, RZ, RZ, UR4 ;  /* 0x00000004ff0d7e24 */ /* 0x000fe2000f8e00ff */
        /* <DEDUP_REMOVED lines=12> */
[----:B------:R-:W-:-:S07]  /*05e0*/  MOV R3, R0 ;  /* 0x0000000000037202 */ /* 0x000fce0000000f00 */
.L_x_41:
[----:B------:R-:W-:Y:S05]  /*05f0*/  BSYNC.RECONVERGENT B3 ;  /* 0x0000000000037941 */ /* 0x000fea0003800200 */
.L_x_40:
[----:B------:R-:W-:Y:S05]  /*0600*/  BSYNC.RECONVERGENT B2 ;  /* 0x0000000000027941 */ /* 0x000fea0003800200 */
.L_x_39:
[----:B------:R-:W-:Y:S01]  /*0610*/  ISETP.NE.AND P0, PT, R7, 0x2, PT ;  /* 0x000000020700780c */ /* 0x000fe20003f05270 */
[----:B------:R-:W-:Y:S01]  /*0620*/  BSSY.RECONVERGENT B2, `(.L_x_42) ;  /* 0x0000015000027945 */ /* 0x000fe20003800200 */
[----:B------:R-:W-:Y:S01]  /*0630*/  FADD R10, R10, R3 ;  /* 0x000000030a0a7221 */ /* 0x000fe20000000000 */
[----:B------:R-:W-:-:S10]  /*0640*/  IMAD.MOV.U32 R3, RZ, RZ, RZ ;  /* 0x000000ffff037224 */ /* 0x000fd400078e00ff */
[----:B------:R-:W-:Y:S05]  /*0650*/  @!P0 BRA `(.L_x_43) ;  /* 0x0000000000448947 */ /* 0x000fea0003800000 */
[----:B------:R-:W-:Y:S01]  /*0660*/  VIADD R0, R4, 0x2 ;  /* 0x0000000204007836 */ /* 0x000fe20000000000 */
[----:B------:R-:W-:Y:S04]  /*0670*/  BSSY.RECONVERGENT B3, `(.L_x_43) ;  /* 0x000000f000037945 */ /* 0x000fe80003800200 */
[----:B------:R-:W-:-:S04]  /*0680*/  I2FP.F32.S32 R2, R0 ;  /* 0x0000000000027245 */ /* 0x000fc80000201400 */
[----:B------:R-:W-:-:S04]  /*0690*/  IADD3 R0, PT, PT, R2, 0x1800000, RZ ;  /* 0x0180000002007810 */ /* 0x000fc80007ffe0ff */
[----:B------:R-:W-:-:S04]  /*06a0*/  LOP3.LUT R0, R0, 0x7f800000, RZ, 0xc0, !PT ;  /* 0x7f80000000007812 */ /* 0x000fc800078ec0ff */
[----:B------:R-:W-:-:S13]  /*06b0*/  ISETP.GT.U32.AND P0, PT, R0, 0x1ffffff, PT ;  /* 0x01ffffff0000780c */ /* 0x000fda0003f04070 */
[----:B------:R-:W-:Y:S05]  /*06c0*/  @P0 BRA `(.L_x_44) ;  /* 0x0000000000140947 */ /* 0x000fea0003800000 */
[----:B------:R-:W-:Y:S01]  /*06d0*/  IMAD.MOV.U32 R0, RZ, RZ, R2 ;  /* 0x000000ffff007224 */ /* 0x000fe200078e0002 */
[----:B------:R-:W-:-:S07]  /*06e0*/  MOV R12, 0x700 ;  /* 0x00000700000c7802 */ /* 0x000fce0000000f00 */
[----:B------:R-:W-:Y:S05]  /*06f0*/  CALL.REL.NOINC `($__internal_1_$__cuda_sm20_rcp_rn_f32_slowpath) ;  /* 0x0000001400007944 */ /* 0x000fea0003c00000 */
[----:B------:R-:W-:Y:S01]  /*0700*/  IMAD.MOV.U32 R3, RZ, RZ, R0 ;  /* 0x000000ffff037224 */ /* 0x000fe200078e0000 */
[----:B------:R-:W-:Y:S06]  /*0710*/  BRA `(.L_x_45) ;  /* 0x0000000000107947 */ /* 0x000fec0003800000 */
.L_x_44:
[----:B------:R-:W0:Y:S02]  /*0720*/  MUFU.RCP R3, R2 ;  /* 0x0000000200037308 */ /* 0x000e240000001000 */
[----:B0-----:R-:W-:-:S04]  /*0730*/  FFMA R0, R2, R3, -1 ;  /* 0xbf80000002007423 */ /* 0x001fc80000000003 */
[----:B------:R-:W-:-:S04]  /*0740*/  FADD.FTZ R0, -R0, -RZ ;  /* 0x800000ff00007221 */ /* 0x000fc80000010100 */
[----:B------:R-:W-:-:S07]  /*0750*/  FFMA R3, R3, R0, R3 ;  /* 0x0000000003037223 */ /* 0x000fce0000000003 */
.L_x_45:
[----:B------:R-:W-:Y:S05]  /*0760*/  BSYNC.RECONVERGENT B3 ;  /* 0x0000000000037941 */ /* 0x000fea0003800200 */
.L_x_43:
[----:B------:R-:W-:Y:S05]  /*0770*/  BSYNC.RECONVERGENT B2 ;  /* 0x0000000000027941 */ /* 0x000fea0003800200 */
.L_x_42:
[----:B------:R-:W-:Y:S01]  /*0780*/  FADD R10, R10, R3 ;  /* 0x000000030a0a7221 */ /* 0x000fe20000000000 */
[----:B------:R-:W-:Y:S01]  /*0790*/  IADD3 R4, PT, PT, R4, 0x4, RZ ;  /* 0x0000000404047810 */ /* 0x000fe20007ffe0ff */
[----:B------:R-:W-:Y:S01]  /*07a0*/  VIADD R7, R7, 0xfffffffc ;  /* 0xfffffffc07077836 */ /* 0x000fe20000000000 */
[----:B------:R-:W-:Y:S06]  /*07b0*/  @P3 BRA `(.L_x_46) ;  /* 0xfffffff800703947 */ /* 0x000fec000383ffff */
[----:B------:R-:W-:Y:S05]  /*07c0*/  BSYNC.RECONVERGENT B0 ;  /* 0x0000000000007941 */ /* 0x000fea0003800200 */
.L_x_31:
[----:B------:R-:W-:-:S07]  /*07d0*/  VIADD R7, R4, 0xffffffff ;  /* 0xffffffff04077836 */ /* 0x000fce0000000000 */
.L_x_30:
[----:B------:R-:W-:Y:S05]  /*07e0*/  BSYNC.RECONVERGENT B1 ;  /* 0x0000000000017941 */ /* 0x000fea0003800200 */
.L_x_29:
[----:B------:R-:W-:Y:S01]  /*07f0*/  ISETP.NE.AND P0, PT, R6, RZ, PT ;  /* 0x000000ff0600720c */ /* 0x000fe20003f05270 */
[----:B------:R-:W-:-:S12]  /*0800*/  BSSY.RECONVERGENT B0, `(.L_x_28) ;  /* 0x0000021000007945 */ /* 0x000fd80003800200 */
[----:B------:R-:W-:Y:S05]  /*0810*/  @!P0 BRA `(.L_x_47) ;  /* 0x00000000007c8947 */ /* 0x000fea0003800000 */
[----:B------:R-:W-:Y:S01]  /*0820*/  IADD3 R6, PT, PT, -R6, RZ, RZ ;  /* 0x000000ff06067210 */ /* 0x000fe20007ffe1ff */
[----:B------:R-:W-:-:S07]  /*0830*/  IMAD.MOV.U32 R4, RZ, RZ, -0x1 ;  /* 0xffffffffff047424 */ /* 0x000fce00078e00ff */
.L_x_53:
[----:B------:R-:W-:Y:S01]  /*0840*/  ISETP.NE.AND P0, PT, R7, RZ, PT ;  /* 0x000000ff0700720c */ /* 0x000fe20003f05270 */
[----:B------:R-:W-:Y:S01]  /*0850*/  VIADD R6, R6, 0x1 ;  /* 0x0000000106067836 */ /* 0x000fe20000000000 */
[----:B------:R-:W-:Y:S01]  /*0860*/  BSSY.RECONVERGENT B1, `(.L_x_48) ;  /* 0x0000016000017945 */ /* 0x000fe20003800200 */
[----:B------:R-:W-:-:S03]  /*0870*/  HFMA2 R3, -RZ, RZ, 0, 0 ;  /* 0x00000000ff037431 */ /* 0x000fc600000001ff */
[----:B------:R-:W-:-:S07]  /*0880*/  ISETP.NE.AND P3, PT, R6, RZ, PT ;  /* 0x000000ff0600720c */ /* 0x000fce0003f65270 */
[----:B------:R-:W-:Y:S06]  /*0890*/  @!P0 BRA `(.L_x_49) ;  /* 0x0000000000488947 */ /* 0x000fec0003800000 */
        /* <DEDUP_REMOVED lines=8> */
[----:B------:R-:W-:Y:S05]  /*0920*/  CALL.REL.NOINC `($__internal_1_$__cuda_sm20_rcp_rn_f32_slowpath) ;  /* 0x0000001000747944 */ /* 0x000fea0003c00000 */
[----:B------:R-:W-:Y:S01]  /*0930*/  MOV R3, R0 ;  /* 0x0000000000037202 */ /* 0x000fe20000000f00 */
[----:B------:R-:W-:Y:S06]  /*0940*/  BRA `(.L_x_52) ;  /* 0x0000000000107947 */ /* 0x000fec0003800000 */
.L_x_51:
[----:B------:R-:W0:Y:S02]  /*0950*/  MUFU.RCP R3, R2 ;  /* 0x0000000200037308 */ /* 0x000e240000001000 */
[----:B0-----:R-:W-:-:S04]  /*0960*/  FFMA R0, R2, R3, -1 ;  /* 0xbf80000002007423 */ /* 0x001fc80000000003 */
[----:B------:R-:W-:-:S04]  /*0970*/  FADD.FTZ R0, -R0, -RZ ;  /* 0x800000ff00007221 */ /* 0x000fc80000010100 */
[----:B------:R-:W-:-:S07]  /*0980*/  FFMA R3, R3, R0, R3 ;  /* 0x0000000003037223 */ /* 0x000fce0000000003 */
.L_x_52:
[----:B------:R-:W-:Y:S05]  /*0990*/  BSYNC.RECONVERGENT B2 ;  /* 0x0000000000027941 */ /* 0x000fea0003800200 */
.L_x_50:
[----:B------:R-:W-:-:S05]  /*09a0*/  I2FP.F32.S32 R0, R4 ;  /* 0x0000000400007245 */ /* 0x000fca0000201400 */
[----:B------:R-:W-:-:S07]  /*09b0*/  FMUL R3, R0, R3 ;  /* 0x0000000300037220 */ /* 0x000fce0000400000 */
.L_x_49:
[----:B------:R-:W-:Y:S05]  /*09c0*/  BSYNC.RECONVERGENT B1 ;  /* 0x0000000000017941 */ /* 0x000fea0003800200 */
.L_x_48:
[----:B------:R-:W-:Y:S01]  /*09d0*/  FADD R10, R3, R10 ;  /* 0x0000000a030a7221 */ /* 0x000fe20000000000 */
[----:B------:R-:W-:Y:S02]  /*09e0*/  VIADD R7, R7, 0x1 ;  /* 0x0000000107077836 */ /* 0x000fe40000000000 */
[----:B------:R-:W-:Y:S01]  /*09f0*/  IMAD.MOV R4, RZ, RZ, -R4 ;  /* 0x000000ffff047224 */ /* 0x000fe200078e0a04 */
[----:B------:R-:W-:Y:S06]  /*0a00*/  @P3 BRA `(.L_x_53) ;  /* 0xfffffffc008c3947 */ /* 0x000fec000383ffff */
.L_x_47:
[----:B------:R-:W-:Y:S05]  /*0a10*/  BSYNC.RECONVERGENT B0 ;  /* 0x0000000000007941 */ /* 0x000fea0003800200 */
.L_x_28:
[----:B------:R-:W0:Y:S01]  /*0a20*/  S2UR UR5, SR_CgaCtaId ;  /* 0x00000000000579c3 */ /* 0x000e220000008800 */
[----:B------:R-:W-:Y:S01]  /*0a30*/  UMOV UR4, 0x400 ;  /* 0x0000040000047882 */ /* 0x000fe20000000000 */
[----:B------:R-:W-:Y:S01]  /*0a40*/  ISETP.NE.AND P0, PT, R5, RZ, PT ;  /* 0x000000ff0500720c */ /* 0x000fe20003f05270 */
[----:B------:R-:W1:Y:S01]  /*0a50*/  LDCU.64 UR12, c[0x0][0x358] ;  /* 0x00006b00ff0c77ac */ /* 0x000e620008000a00 */
[----:B------:R-:W-:Y:S01]  /*0a60*/  BSSY.RECONVERGENT B0, `(.L_x_54) ;  /* 0x0000060000007945 */ /* 0x000fe20003800200 */
[----:B0-----:R-:W-:-:S06]  /*0a70*/  ULEA UR5, UR5, UR4, 0x18 ;  /* 0x0000000405057291 */ /* 0x001fcc000f8ec0ff */
[----:B------:R-:W-:-:S05]  /*0a80*/  LEA R3, R5, UR5, 0x2 ;  /* 0x0000000505037c11 */ /* 0x000fca000f8e10ff */
[----:B------:R0:W-:Y:S01]  /*0a90*/  STS [R3], R10 ;  /* 0x0000000a03007388 */ /* 0x0001e20000000800 */
[----:B------:R-:W-:Y:S06]  /*0aa0*/  BAR.SYNC.DEFER_BLOCKING 0x0 ;  /* 0x0000000000007b1d */ /* 0x000fec0000010000 */
[----:B-1----:R-:W-:Y:S05]  /*0ab0*/  @P0 BRA `(.L_x_55) ;  /* 0x0000000400680947 */ /* 0x002fea0003800000 */
[----:B------:R-:W-:-:S09]  /*0ac0*/  UISETP.GE.U32.AND UP0, UPT, UR10, 0x2, UPT ;  /* 0x000000020a00788c */ /* 0x000fd2000bf06070 */
[----:B------:R-:W-:Y:S05]  /*0ad0*/  BRA.U !UP0, `(.L_x_56) ;  /* 0x0000000508547547 */ /* 0x000fea000b800000 */
[----:B------:R-:W-:Y:S02]  /*0ae0*/  UIADD3 UR4, UPT, UPT, UR10, -0x2, URZ ;  /* 0xfffffffe0a047890 */ /* 0x000fe4000fffe0ff */
[----:B------:R-:W-:Y:S02]  /*0af0*/  UIADD3 UR6, UPT, UPT, UR10, -0x1, URZ ;  /* 0xffffffff0a067890 */ /* 0x000fe4000fffe0ff */
[----:B------:R-:W-:Y:S02]  /*0b00*/  UISETP.GE.U32.AND UP0, UPT, UR4, 0xf, UPT ;  /* 0x0000000f0400788c */ /* 0x000fe4000bf06070 */
[----:B------:R-:W-:Y:S01]  /*0b10*/  ULOP3.LUT UR8, UR6, 0xf, URZ, 0xc0, !UPT ;  /* 0x0000000f06087892 */ /* 0x000fe2000f8ec0ff */
[----:B------:R-:W-:-:S06]  /*0b20*/  UMOV UR4, 0x1 ;  /* 0x0000000100047882 */ /* 0x000fcc0000000000 */
[----:B------:R-:W-:Y:S05]  /*0b30*/  BRA.U !UP0, `(.L_x_57) ;  /* 0x00000001087c7547 */ /* 0x000fea000b800000 */
[----:B------:R-:W-:Y:S02]  /*0b40*/  ULOP3.LUT UR4, UR6, 0xfffffff0, URZ, 0xc0, !UPT ;  /* 0xfffffff006047892 */ /* 0x000fe4000f8ec0ff */
[----:B------:R-:W-:Y:S02]  /*0b50*/  UIADD3 UR9, UPT, UPT, UR5, 0x20, URZ ;  /* 0x0000002005097890 */ /* 0x000fe4000fffe0ff */
[----:B------:R-:W-:-:S03]  /*0b60*/  UIADD3 UR7, UPT, UPT, -UR4, URZ, URZ ;  /* 0x000000ff04077290 */ /* 0x000fc6000fffe1ff */
[----:B------:R-:W-:-:S09]  /*0b70*/  UMOV UR4, URZ ;  /* 0x000000ff00047c82 */ /* 0x000fd20008000000 */
.L_x_58:
[----:B------:R-:W1:Y:S01]  /*0b80*/  LDS.128 R4, [UR9+-0x20] ;  /* 0xffffe009ff047984 */ /* 0x000e620008000c00 */
[----:B------:R-:W-:Y:S02]  /*0b90*/  UIADD3 UR7, UPT, UPT, UR7, 0x10, URZ ;  /* 0x0000001007077890 */ /* 0x000fe4000fffe0ff */
[----:B------:R-:W-:Y:S01]  /*0ba0*/  UIADD3 UR4, UPT, UPT, UR4, 0x10, URZ ;  /* 0x0000001004047890 */ /* 0x000fe2000fffe0ff */
[----:B------:R-:W2:Y:S01]  /*0bb0*/  LDS.128 R16, [UR9+-0x10] ;  /* 0xfffff009ff107984 */ /* 0x000ea20008000c00 */
[----:B------:R-:W-:-:S03]  /*0bc0*/  UISETP.NE.AND UP0, UPT, UR7, URZ, UPT ;  /* 0x000000ff0700728c */ /* 0x000fc6000bf05270 */
[----:B------:R-:W3:Y:S04]  /*0bd0*/  LDS.128 R12, [UR9] ;  /* 0x00000009ff0c7984 */ /* 0x000ee80008000c00 */
[----:B------:R-:W4:Y:S04]  /*0be0*/  LDS.128 R20, [UR9+0x10] ;  /* 0x00001009ff147984 */ /* 0x000f280008000c00 */
[----:B0-----:R-:W0:Y:S01]  /*0bf0*/  LDS R3, [UR9+0x20] ;  /* 0x00002009ff037984 */ /* 0x001e220008000800 */
[----:B------:R-:W-:Y:S01]  /*0c00*/  UIADD3 UR9, UPT, UPT, UR9, 0x40, URZ ;  /* 0x0000004009097890 */ /* 0x000fe2000fffe0ff */
[----:B-1----:R-:W-:-:S04]  /*0c10*/  FADD R5, R5, R10 ;  /* 0x0000000a05057221 */ /* 0x002fc80000000000 */
[----:B------:R-:W-:-:S04]  /*0c20*/  FADD R6, R5, R6 ;  /* 0x0000000605067221 */ /* 0x000fc80000000000 */
[----:B------:R-:W-:-:S04]  /*0c30*/  FADD R7, R6, R7 ;  /* 0x0000000706077221 */ /* 0x000fc80000000000 */
[----:B--2---:R-:W-:-:S04]  /*0c40*/  FADD R16, R7, R16 ;  /* 0x0000001007107221 */ /* 0x004fc80000000000 */
[----:B------:R-:W-:-:S04]  /*0c50*/  FADD R17, R17, R16 ;  /* 0x0000001011117221 */ /* 0x000fc80000000000 */
[----:B------:R-:W-:-:S04]  /*0c60*/  FADD R18, R18, R17 ;  /* 0x0000001112127221 */ /* 0x000fc80000000000 */
[----:B------:R-:W-:-:S04]  /*0c70*/  FADD R19, R19, R18 ;  /* 0x0000001213137221 */ /* 0x000fc80000000000 */
[----:B---3--:R-:W-:-:S04]  /*0c80*/  FADD R12, R19, R12 ;  /* 0x0000000c130c7221 */ /* 0x008fc80000000000 */
[----:B------:R-:W-:-:S04]  /*0c90*/  FADD R13, R13, R12 ;  /* 0x0000000c0d0d7221 */ /* 0x000fc80000000000 */
[----:B------:R-:W-:-:S04]  /*0ca0*/  FADD R14, R14, R13 ;  /* 0x0000000d0e0e7221 */ /* 0x000fc80000000000 */
[----:B------:R-:W-:-:S04]  /*0cb0*/  FADD R15, R15, R14 ;  /* 0x0000000e0f0f7221 */ /* 0x000fc80000000000 */
[----:B----4-:R-:W-:-:S04]  /*0cc0*/  FADD R20, R15, R20 ;  /* 0x000000140f147221 */ /* 0x010fc80000000000 */
[----:B------:R-:W-:-:S04]  /*0cd0*/  FADD R21, R21, R20 ;  /* 0x0000001415157221 */ /* 0x000fc80000000000 */
[----:B------:R-:W-:-:S04]  /*0ce0*/  FADD R22, R22, R21 ;  /* 0x0000001516167221 */ /* 0x000fc80000000000 */
[----:B------:R-:W-:-:S04]  /*0cf0*/  FADD R22, R23, R22 ;  /* 0x0000001617167221 */ /* 0x000fc80000000000 */
[----:B0-----:R-:W-:Y:S01]  /*0d00*/  FADD R10, R22, R3 ;  /* 0x00000003160a7221 */ /* 0x001fe20000000000 */
[----:B------:R-:W-:Y:S06]  /*0d10*/  BRA.U UP0, `(.L_x_58) ;  /* 0xfffffffd00987547 */ /* 0x000fec000b83ffff */
[----:B------:R-:W-:-:S12]  /*0d20*/  UIADD3 UR4, UPT, UPT, UR4, 0x1, URZ ;  /* 0x0000000104047890 */ /* 0x000fd8000fffe0ff */
.L_x_57:
[----:B------:R-:W-:-:S09]  /*0d30*/  UISETP.NE.AND UP0, UPT, UR8, URZ, UPT ;  /* 0x000000ff0800728c */ /* 0x000fd2000bf05270 */
[----:B------:R-:W-:Y:S05]  /*0d40*/  BRA.U !UP0, `(.L_x_56) ;  /* 0x0000000108b87547 */ /* 0x000fea000b800000 */
[----:B------:R-:W-:Y:S02]  /*0d50*/  UISETP.GE.U32.AND UP0, UPT, UR8, 0x8, UPT ;  /* 0x000000080800788c */ /* 0x000fe4000bf06070 */
[----:B------:R-:W-:-:S04]  /*0d60*/  ULOP3.LUT UR7, UR6, 0x7, URZ, 0xc0, !UPT ;  /* 0x0000000706077892 */ /* 0x000fc8000f8ec0ff */
[----:B------:R-:W-:-:S03]  /*0d70*/  UISETP.NE.AND UP1, UPT, UR7, URZ, UPT ;  /* 0x000000ff0700728c */ /* 0x000fc6000bf25270 */
[----:B------:R-:W-:Y:S08]  /*0d80*/  BRA.U !UP0, `(.L_x_59) ;  /* 0x0000000108487547 */ /* 0x000ff0000b800000 */
[----:B------:R-:W-:Y:S02]  /*0d90*/  ULEA UR8, UR4, UR5, 0x2 ;  /* 0x0000000504087291 */ /* 0x000fe4000f8e10ff */
[----:B------:R-:W-:-:S07]  /*0da0*/  UIADD3 UR4, UPT, UPT, UR4, 0x8, URZ ;  /* 0x0000000804047890 */ /* 0x000fce000fffe0ff */
[----:B0-----:R-:W0:Y:S04]  /*0db0*/  LDS R3, [UR8] ;  /* 0x00000008ff037984 */ /* 0x001e280008000800 */
[----:B------:R-:W1:Y:S04]  /*0dc0*/  LDS R0, [UR8+0x4] ;  /* 0x00000408ff007984 */ /* 0x000e680008000800 */
[----:B------:R-:W2:Y:S04]  /*0dd0*/  LDS R5, [UR8+0x8] ;  /* 0x00000808ff057984 */ /* 0x000ea80008000800 */
[----:B------:R-:W3:Y:S04]  /*0de0*/  LDS R7, [UR8+0xc] ;  /* 0x00000c08ff077984 */ /* 0x000ee80008000800 */
[----:B------:R-:W4:Y:S04]  /*0df0*/  LDS R9, [UR8+0x10] ;  /* 0x00001008ff097984 */ /* 0x000f280008000800 */
[----:B------:R-:W5:Y:S04]  /*0e00*/  LDS R13, [UR8+0x14] ;  /* 0x00001408ff0d7984 */ /* 0x000f680008000800 */
[----:B------:R-:W5:Y:S04]  /*0e10*/  LDS R15, [UR8+0x18] ;  /* 0x00001808ff0f7984 */ /* 0x000f680008000800 */
[----:B------:R-:W5:Y:S01]  /*0e20*/  LDS R17, [UR8+0x1c] ;  /* 0x00001c08ff117984 */ /* 0x000f620008000800 */
[----:B0-----:R-:W-:-:S04]  /*0e30*/  FADD R3, R10, R3 ;  /* 0x000000030a037221 */ /* 0x001fc80000000000 */
[----:B-1----:R-:W-:-:S04]  /*0e40*/  FADD R0, R3, R0 ;  /* 0x0000000003007221 */ /* 0x002fc80000000000 */
[----:B--2---:R-:W-:-:S04]  /*0e50*/  FADD R0, R0, R5 ;  /* 0x0000000500007221 */ /* 0x004fc80000000000 */
[----:B---3--:R-:W-:-:S04]  /*0e60*/  FADD R0, R0, R7 ;  /* 0x0000000700007221 */ /* 0x008fc80000000000 */
[----:B----4-:R-:W-:-:S04]  /*0e70*/  FADD R0, R0, R9 ;  /* 0x0000000900007221 */ /* 0x010fc80000000000 */
[----:B-----5:R-:W-:-:S04]  /*0e80*/  FADD R0, R0, R13 ;  /* 0x0000000d00007221 */ /* 0x020fc80000000000 */
[----:B------:R-:W-:-:S04]  /*0e90*/  FADD R0, R0, R15 ;  /* 0x0000000f00007221 */ /* 0x000fc80000000000 */
[----:B------:R-:W-:-:S07]  /*0ea0*/  FADD R10, R0, R17 ;  /* 0x00000011000a7221 */ /* 0x000fce0000000000 */
.L_x_59:
        /* <DEDUP_REMOVED lines=10> */
[----:B------:R-:W3:Y:S01]  /*0f50*/  LDS R7, [UR7+0xc] ;  /* 0x00000c07ff077984 */ /* 0x000ee20008000800 */
[----:B0-----:R-:W-:-:S04]  /*0f60*/  FADD R3, R10, R3 ;  /* 0x000000030a037221 */ /* 0x001fc80000000000 */
[----:B-1----:R-:W-:-:S04]  /*0f70*/  FADD R0, R3, R0 ;  /* 0x0000000003007221 */ /* 0x002fc80000000000 */
[----:B--2---:R-:W-:-:S04]  /*0f80*/  FADD R0, R0, R5 ;  /* 0x0000000500007221 */ /* 0x004fc80000000000 */
[----:B---3--:R-:W-:-:S07]  /*0f90*/  FADD R10, R0, R7 ;  /* 0x00000007000a7221 */ /* 0x008fce0000000000 */
.L_x_60:
[----:B------:R-:W-:Y:S05]  /*0fa0*/  BRA.U !UP1, `(.L_x_56) ;  /* 0x0000000109207547 */ /* 0x000fea000b800000 */
[----:B------:R-:W-:Y:S02]  /*0fb0*/  ULEA UR4, UR4, UR5, 0x2 ;  /* 0x0000000504047291 */ /* 0x000fe4000f8e10ff */
[----:B------:R-:W-:-:S12]  /*0fc0*/  UIADD3 UR6, UPT, UPT, -UR6, URZ, URZ ;  /* 0x000000ff06067290 */ /* 0x000fd8000fffe1ff */
.L_x_61:
[----:B0-----:R-:W0:Y:S01]  /*0fd0*/  LDS R3, [UR4] ;  /* 0x00000004ff037984 */ /* 0x001e220008000800 */
[----:B------:R-:W-:Y:S02]  /*0fe0*/  UIADD3 UR6, UPT, UPT, UR6, 0x1, URZ ;  /* 0x0000000106067890 */ /* 0x000fe4000fffe0ff */
[----:B------:R-:W-:Y:S02]  /*0ff0*/  UIADD3 UR4, UPT, UPT, UR4, 0x4, URZ ;  /* 0x0000000404047890 */ /* 0x000fe4000fffe0ff */
[----:B------:R-:W-:Y:S01]  /*1000*/  UISETP.NE.AND UP0, UPT, UR6, URZ, UPT ;  /* 0x000000ff0600728c */ /* 0x000fe2000bf05270 */
[----:B0-----:R-:W-:-:S08]  /*1010*/  FADD R10, R3, R10 ;  /* 0x0000000a030a7221 */ /* 0x001fd00000000000 */
[----:B------:R-:W-:Y:S05]  /*1020*/  BRA.U UP0, `(.L_x_61) ;  /* 0xfffffffd00e87547 */ /* 0x000fea000b83ffff */
.L_x_56:
[----:B0-----:R-:W0:Y:S02]  /*1030*/  LDC.64 R2, c[0x0][0x388] ;  /* 0x0000e200ff027b82 */ /* 0x001e240000000a00 */
[----:B0-----:R-:W-:-:S05]  /*1040*/  IMAD.WIDE.U32 R8, R8, 0x4, R2 ;  /* 0x0000000408087825 */ /* 0x001fca00078e0002 */
[----:B------:R1:W-:Y:S02]  /*1050*/  STG.E desc[UR12][R8.64], R10 ;  /* 0x0000000a08007986 */ /* 0x0003e4000c10190c */
.L_x_55:
[----:B------:R-:W-:Y:S05]  /*1060*/  BSYNC.RECONVERGENT B0 ;  /* 0x0000000000007941 */ /* 0x000fea0003800200 */
.L_x_54:
[----:B------:R-:W-:Y:S01]  /*1070*/  BAR.SYNC.DEFER_BLOCKING 0x0 ;  /* 0x0000000000007b1d */ /* 0x000fe20000010000 */
[----:B------:R-:W-:-:S13]  /*1080*/  ISETP.NE.AND P0, PT, R11, RZ, PT ;  /* 0x000000ff0b00720c */ /* 0x000fda0003f05270 */
[----:B------:R-:W-:Y:S05]  /*1090*/  @P0 EXIT ;  /* 0x000000000000094d */ /* 0x000fea0003800000 */
[----:B------:R-:W2:Y:S01]  /*10a0*/  LDCU UR10, c[0x0][0x370] ;  /* 0x00006e00ff0a77ac */ /* 0x000ea20008000800 */
[----:B------:R-:W-:Y:S02]  /*10b0*/  HFMA2 R0, -RZ, RZ, 0, 0 ;  /* 0x00000000ff007431 */ /* 0x000fe400000001ff */
[----:B------:R-:W-:Y:S01]  /*10c0*/  IMAD.MOV.U32 R4, RZ, RZ, RZ ;  /* 0x000000ffff047224 */ /* 0x000fe200078e00ff */
[----:B--2---:R-:W-:Y:S02]  /*10d0*/  UISETP.GE.U32.AND UP0, UPT, UR10, 0x10, UPT ;  /* 0x000000100a00788c */ /* 0x004fe4000bf06070 */
[----:B------:R-:W-:-:S07]  /*10e0*/  ULOP3.LUT UR8, UR10, 0xf, URZ, 0xc0, !UPT ;  /* 0x0000000f0a087892 */ /* 0x000fce000f8ec0ff */
[----:B------:R-:W-:Y:S05]  /*10f0*/  BRA.U !UP0, `(.L_x_62) ;  /* 0x0000000108bc7547 */ /* 0x000fea000b800000 */
[----:B------:R-:W2:Y:S01]  /*1100*/  LDCU.64 UR6, c[0x0][0x388] ;  /* 0x00007100ff0677ac */ /* 0x000ea20008000a00 */
[----:B------:R-:W-:Y:S01]  /*1110*/  IMAD.MOV.U32 R0, RZ, RZ, RZ ;  /* 0x000000ffff007224 */ /* 0x000fe200078e00ff */
[----:B------:R-:W-:Y:S02]  /*1120*/  ULOP3.LUT UR9, UR10, 0x7ffffff0, URZ, 0xc0, !UPT ;  /* 0x7ffffff00a097892 */ /* 0x000fe4000f8ec0ff */
[----:B------:R-:W-:-:S04]  /*1130*/  ULOP3.LUT UR4, UR10, 0xfffffff0, URZ, 0xc0, !UPT ;  /* 0xfffffff00a047892 */ /* 0x000fc8000f8ec0ff */
[----:B------:R-:W-:Y:S01]  /*1140*/  MOV R4, UR9 ;  /* 0x0000000900047c02 */ /* 0x000fe20008000f00 */
[----:B------:R-:W-:Y:S02]  /*1150*/  UIADD3 UR4, UPT, UPT, -UR4, URZ, URZ ;  /* 0x000000ff04047290 */ /* 0x000fe4000fffe1ff */
[----:B--2---:R-:W-:-:S04]  /*1160*/  UIADD3 UR5, UP0, UPT, UR6, 0x20, URZ ;  /* 0x0000002006057890 */ /* 0x004fc8000ff1e0ff */
[----:B------:R-:W-:Y:S02]  /*1170*/  UIADD3.X UR6, UPT, UPT, URZ, UR7, URZ, UP0, !UPT ;  /* 0x00000007ff067290 */ /* 0x000fe400087fe4ff */
[----:B------:R-:W-:-:S04]  /*1180*/  IMAD.U32 R2, RZ, RZ, UR5 ;  /* 0x00000005ff027e24 */ /* 0x000fc8000f8e00ff */
[----:B0-----:R-:W-:-:S07]  /*1190*/  IMAD.U32 R3, RZ, RZ, UR6 ;  /* 0x00000006ff037e24 */ /* 0x001fce000f8e00ff */
.L_x_63:
[----:B------:R-:W2:Y:S04]  /*11a0*/  LDG.E R11, desc[UR12][R2.64+-0x20] ;  /* 0xffffe00c020b7981 */ /* 0x000ea8000c1e1900 */
[----:B------:R-:W3:Y:S04]  /*11b0*/  LDG.E R12, desc[UR12][R2.64+-0x1c] ;  /* 0xffffe40c020c7981 */ /* 0x000ee8000c1e1900 */
[----:B------:R-:W4:Y:S04]  /*11c0*/  LDG.E R14, desc[UR12][R2.64+-0x18] ;  /* 0xffffe80c020e7981 */ /* 0x000f28000c1e1900 */
[----:B------:R-:W5:Y:S04]  /*11d0*/  LDG.E R16, desc[UR12][R2.64+-0x14] ;  /* 0xffffec0c02107981 */ /* 0x000f68000c1e1900 */
[----:B------:R-:W5:Y:S04]  /*11e0*/  LDG.E R18, desc[UR12][R2.64+-0x10] ;  /* 0xfffff00c02127981 */ /* 0x000f68000c1e1900 */
[----:B------:R-:W5:Y:S04]  /*11f0*/  LDG.E R20, desc[UR12][R2.64+-0xc] ;  /* 0xfffff40c02147981 */ /* 0x000f68000c1e1900 */
[----:B------:R-:W5:Y:S04]  /*1200*/  LDG.E R22, desc[UR12][R2.64+-0x8] ;  /* 0xfffff80c02167981 */ /* 0x000f68000c1e1900 */
[----:B------:R-:W5:Y:S04]  /*1210*/  LDG.E R24, desc[UR12][R2.64+-0x4] ;  /* 0xfffffc0c02187981 */ /* 0x000f68000c1e1900 */
[----:B------:R-:W5:Y:S04]  /*1220*/  LDG.E R26, desc[UR12][R2.64] ;  /* 0x0000000c021a7981 */ /* 0x000f68000c1e1900 */
[----:B------:R-:W5:Y:S04]  /*1230*/  LDG.E R28, desc[UR12][R2.64+0x4] ;  /* 0x0000040c021c7981 */ /* 0x000f68000c1e1900 */
[----:B-1----:R-:W5:Y:S04]  /*1240*/  LDG.E R10, desc[UR12][R2.64+0x8] ;  /* 0x0000080c020a7981 */ /* 0x002f68000c1e1900 */
[----:B------:R-:W5:Y:S04]  /*1250*/  LDG.E R9, desc[UR12][R2.64+0xc] ;  /* 0x00000c0c02097981 */ /* 0x000f68000c1e1900 */
[----:B------:R-:W5:Y:S04]  /*1260*/  LDG.E R8, desc[UR12][R2.64+0x10] ;  /* 0x0000100c02087981 */ /* 0x000f68000c1e1900 */
[----:B------:R-:W5:Y:S04]  /*1270*/  LDG.E R7, desc[UR12][R2.64+0x14] ;  /* 0x0000140c02077981 */ /* 0x000f68000c1e1900 */
[----:B------:R-:W5:Y:S04]  /*1280*/  LDG.E R6, desc[UR12][R2.64+0x18] ;  /* 0x0000180c02067981 */ /* 0x000f68000c1e1900 */
[----:B------:R0:W5:Y:S01]  /*1290*/  LDG.E R5, desc[UR12][R2.64+0x1c] ;  /* 0x00001c0c02057981 */ /* 0x000162000c1e1900 */
[----:B------:R-:W-:-:S04]  /*12a0*/  UIADD3 UR4, UPT, UPT, UR4, 0x10, URZ ;  /* 0x0000001004047890 */ /* 0x000fc8000fffe0ff */
[----:B------:R-:W-:Y:S01]  /*12b0*/  UISETP.NE.AND UP0, UPT, UR4, URZ, UPT ;  /* 0x000000ff0400728c */ /* 0x000fe2000bf05270 */
[----:B0-----:R-:W-:-:S04]  /*12c0*/  IADD3 R2, P0, PT, R2, 0x40, RZ ;  /* 0x0000004002027810 */ /* 0x001fc80007f1e0ff */
[----:B------:R-:W-:Y:S01]  /*12d0*/  IADD3.X R3, PT, PT, RZ, R3, RZ, P0, !PT ;  /* 0x00000003ff037210 */ /* 0x000fe200007fe4ff */
[----:B--2---:R-:W-:-:S04]  /*12e0*/  FADD R11, R11, R0 ;  /* 0x000000000b0b7221 */ /* 0x004fc80000000000 */
[----:B---3--:R-:W-:-:S04]  /*12f0*/  FADD R11, R11, R12 ;  /* 0x0000000c0b0b7221 */ /* 0x008fc80000000000 */
[----:B----4-:R-:W-:-:S04]  /*1300*/  FADD R11, R11, R14 ;  /* 0x0000000e0b0b7221 */ /* 0x010fc80000000000 */
[----:B-----5:R-:W-:-:S04]  /*1310*/  FADD R11, R11, R16 ;  /* 0x000000100b0b7221 */ /* 0x020fc80000000000 */
[----:B------:R-:W-:-:S04]  /*1320*/  FADD R11, R11, R18 ;  /* 0x000000120b0b7221 */ /* 0x000fc80000000000 */
        /* <DEDUP_REMOVED lines=10> */
[----:B------:R-:W-:Y:S01]  /*13d0*/  FADD R0, R6, R5 ;  /* 0x0000000506007221 */ /* 0x000fe20000000000 */
[----:B------:R-:W-:Y:S06]  /*13e0*/  BRA.U UP0, `(.L_x_63) ;  /* 0xfffffffd006c7547 */ /* 0x000fec000b83ffff */
.L_x_62:
[----:B------:R-:W-:-:S09]  /*13f0*/  UISETP.NE.AND UP0, UPT, UR8, URZ, UPT ;  /* 0x000000ff0800728c */ /* 0x000fd2000bf05270 */
[----:B------:R-:W-:Y:S05]  /*1400*/  BRA.U !UP0, `(.L_x_64) ;  /* 0x0000000108d07547 */ /* 0x000fea000b800000 */
[----:B------:R-:W-:Y:S02]  /*1410*/  UISETP.GE.U32.AND UP0, UPT, UR8, 0x8, UPT ;  /* 0x000000080800788c */ /* 0x000fe4000bf06070 */
[----:B------:R-:W-:-:S04]  /*1420*/  ULOP3.LUT UR5, UR10, 0x7, URZ, 0xc0, !UPT ;  /* 0x000000070a057892 */ /* 0x000fc8000f8ec0ff */
[----:B------:R-:W-:-:S03]  /*1430*/  UISETP.NE.AND UP1, UPT, UR5, URZ, UPT ;  /* 0x000000ff0500728c */ /* 0x000fc6000bf25270 */
[----:B------:R-:W-:Y:S08]  /*1440*/  BRA.U !UP0, `(.L_x_65) ;  /* 0x00000001084c7547 */ /* 0x000ff0000b800000 */
[----:B0-----:R-:W0:Y:S02]  /*1450*/  LDC.64 R2, c[0x0][0x388] ;  /* 0x0000e200ff027b82 */ /* 0x001e240000000a00 */
[----:B0-----:R-:W-:-:S05]  /*1460*/  IMAD.WIDE.U32 R2, R4, 0x4, R2 ;  /* 0x0000000404027825 */ /* 0x001fca00078e0002 */
[----:B------:R-:W2:Y:S04]  /*1470*/  LDG.E R5, desc[UR12][R2.64] ;  /* 0x0000000c02057981 */ /* 0x000ea8000c1e1900 */
[----:B------:R-:W3:Y:S04]  /*1480*/  LDG.E R6, desc[UR12][R2.64+0x4] ;  /* 0x0000040c02067981 */ /* 0x000ee8000c1e1900 */
[----:B-1----:R-:W4:Y:S04]  /*1490*/  LDG.E R8, desc[UR12][R2.64+0x8] ;  /* 0x0000080c02087981 */ /* 0x002f28000c1e1900 */
[----:B------:R-:W5:Y:S04]  /*14a0*/  LDG.E R10, desc[UR12][R2.64+0xc] ;  /* 0x00000c0c020a7981 */ /* 0x000f68000c1e1900 */
[----:B------:R-:W5:Y:S04]  /*14b0*/  LDG.E R12, desc[UR12][R2.64+0x10] ;  /* 0x0000100c020c7981 */ /* 0x000f68000c1e1900 */
[----:B------:R-:W5:Y:S04]  /*14c0*/  LDG.E R14, desc[UR12][R2.64+0x14] ;  /* 0x0000140c020e7981 */ /* 0x000f68000c1e1900 */
[----:B------:R-:W5:Y:S04]  /*14d0*/  LDG.E R16, desc[UR12][R2.64+0x18] ;  /* 0x0000180c02107981 */ /* 0x000f68000c1e1900 */
[----:B------:R-:W5:Y:S01]  /*14e0*/  LDG.E R18, desc[UR12][R2.64+0x1c] ;  /* 0x00001c0c02127981 */ /* 0x000f62000c1e1900 */
[----:B------:R-:W-:-:S02]  /*14f0*/  VIADD R4, R4, 0x8 ;  /* 0x0000000804047836 */ /* 0x000fc40000000000 */
[----:B--2---:R-:W-:-:S04]  /*1500*/  FADD R5, R0, R5 ;  /* 0x0000000500057221 */ /* 0x004fc80000000000 */
[----:B---3--:R-:W-:-:S04]  /*1510*/  FADD R5, R5, R6 ;  /* 0x0000000605057221 */ /* 0x008fc80000000000 */
[----:B----4-:R-:W-:-:S04]  /*1520*/  FADD R5, R5, R8 ;  /* 0x0000000805057221 */ /* 0x010fc80000000000 */
[----:B-----5:R-:W-:-:S04]  /*1530*/  FADD R5, R5, R10 ;  /* 0x0000000a05057221 */ /* 0x020fc80000000000 */
[----:B------:R-:W-:-:S04]  /*1540*/  FADD R5, R5, R12 ;  /* 0x0000000c05057221 */ /* 0x000fc80000000000 */
[----:B------:R-:W-:-:S04]  /*1550*/  FADD R5, R5, R14 ;  /* 0x0000000e05057221 */ /* 0x000fc80000000000 */
[----:B------:R-:W-:-:S04]  /*1560*/  FADD R5, R5, R16 ;  /* 0x0000001005057221 */ /* 0x000fc80000000000 */
[----:B------:R-:W-:-:S07]  /*1570*/  FADD R0, R5, R18 ;  /* 0x0000001205007221 */ /* 0x000fce0000000000 */
.L_x_65:
        /* <DEDUP_REMOVED lines=10> */
[----:B------:R-:W5:Y:S01]  /*1620*/  LDG.E R10, desc[UR12][R2.64+0xc] ;  /* 0x00000c0c020a7981 */ /* 0x000f62000c1e1900 */
[----:B------:R-:W-:Y:S01]  /*1630*/  IADD3 R4, PT, PT, R4, 0x4, RZ ;  /* 0x0000000404047810 */ /* 0x000fe20007ffe0ff */
[----:B--2---:R-:W-:-:S04]  /*1640*/  FADD R5, R0, R5 ;  /* 0x0000000500057221 */ /* 0x004fc80000000000 */
[----:B---3--:R-:W-:-:S04]  /*1650*/  FADD R5, R5, R6 ;  /* 0x0000000605057221 */ /* 0x008fc80000000000 */
[----:B----4-:R-:W-:-:S04]  /*1660*/  FADD R5, R5, R8 ;  /* 0x0000000805057221 */ /* 0x010fc80000000000 */
[----:B-----5:R-:W-:-:S07]  /*1670*/  FADD R0, R5, R10 ;  /* 0x0000000a05007221 */ /* 0x020fce0000000000 */
.L_x_66:
[----:B------:R-:W-:Y:S05]  /*1680*/  BRA.U !UP1, `(.L_x_64) ;  /* 0x0000000109307547 */ /* 0x000fea000b800000 */
[----:B0-----:R-:W0:Y:S01]  /*1690*/  LDC.64 R2, c[0x0][0x388] ;  /* 0x0000e200ff027b82 */ /* 0x001e220000000a00 */
[----:B------:R-:W-:Y:S01]  /*16a0*/  UIADD3 UR4, UPT, UPT, -UR4, URZ, URZ ;  /* 0x000000ff04047290 */ /* 0x000fe2000fffe1ff */
[----:B0-----:R-:W-:-:S11]  /*16b0*/  IMAD.WIDE.U32 R4, R4, 0x4, R2 ;  /* 0x0000000404047825 */ /* 0x001fd600078e0002 */
.L_x_67:
[----:B------:R-:W-:Y:S01]  /*16c0*/  MOV R3, R5 ;  /* 0x0000000500037202 */ /* 0x000fe20000000f00 */
[----:B------:R-:W-:-:S05]  /*16d0*/  IMAD.MOV.U32 R2, RZ, RZ, R4 ;  /* 0x000000ffff027224 */ /* 0x000fca00078e0004 */
[----:B------:R-:W2:Y:S01]  /*16e0*/  LDG.E R3, desc[UR12][R2.64] ;  /* 0x0000000c02037981 */ /* 0x000ea2000c1e1900 */
[----:B------:R-:W-:Y:S01]  /*16f0*/  UIADD3 UR4, UPT, UPT, UR4, 0x1, URZ ;  /* 0x0000000104047890 */ /* 0x000fe2000fffe0ff */
[----:B------:R-:W-:-:S03]  /*1700*/  IADD3 R4, P0, PT, R4, 0x4, RZ ;  /* 0x0000000404047810 */ /* 0x000fc60007f1e0ff */
[----:B------:R-:W-:Y:S02]  /*1710*/  UISETP.NE.AND UP0, UPT, UR4, URZ, UPT ;  /* 0x000000ff0400728c */ /* 0x000fe4000bf05270 */
[----:B------:R-:W-:Y:S02]  /*1720*/  IMAD.X R5, RZ, RZ, R5, P0 ;  /* 0x000000ffff057224 */ /* 0x000fe400000e0605 */
[----:B--2---:R-:W-:-:S05]  /*1730*/  FADD R0, R3, R0 ;  /* 0x0000000003007221 */ /* 0x004fca0000000000 */
[----:B------:R-:W-:Y:S05]  /*1740*/  BRA.U UP0, `(.L_x_67) ;  /* 0xfffffffd00dc7547 */ /* 0x000fea000b83ffff */
.L_x_64:
[----:B------:R-:W-:Y:S01]  /*1750*/  UISETP.GT.U32.AND UP0, UPT, UR10, URZ, UPT ;  /* 0x000000ff0a00728c */ /* 0x000fe2000bf04070 */
[----:B------:R-:W-:Y:S01]  /*1760*/  HFMA2 R5, -RZ, RZ, 0, 0 ;  /* 0x00000000ff057431 */ /* 0x000fe200000001ff */
[----:B------:R-:W-:Y:S01]  /*1770*/  PLOP3.LUT P0, PT, PT, PT, PT, 0x80, 0x8 ;  /* 0x000000000008781c */ /* 0x000fe20003f0f070 */
[----:B------:R-:W-:Y:S01]  /*1780*/  IMAD.MOV.U32 R6, RZ, RZ, RZ ;  /* 0x000000ffff067224 */ /* 0x000fe200078e00ff */
[----:B------:R-:W-:-:S09]  /*1790*/  UISETP.GT.U32.AND.EX UP0, UPT, URZ, URZ, UPT, UP0 ;  /* 0x000000ffff00728c */ /* 0x000fd2000bf04100 */
[----:B------:R-:W-:Y:S05]  /*17a0*/  BRA.U UP0, `(.L_x_68) ;  /* 0x00000001001c7547 */ /* 0x000fea000b800000 */
[----:B------:R-:W2:Y:S02]  /*17b0*/  LDCU.64 UR4, c[0x0][0x388] ;  /* 0x00007100ff0477ac */ /* 0x000ea40008000a00 */
[----:B--2---:R-:W-:Y:S02]  /*17c0*/  IADD3 R2, P0, PT, R5, UR4, RZ ;  /* 0x0000000405027c10 */ /* 0x004fe4000ff1e0ff */
[----:B------:R-:W-:Y:S02]  /*17d0*/  MOV R5, 0x1 ;  /* 0x0000000100057802 */ /* 0x000fe40000000f00 */
[----:B0-----:R-:W-:Y:S01]  /*17e0*/  IADD3.X R3, PT, PT, R6, UR5, RZ, P0, !PT ;  /* 0x0000000506037c10 */ /* 0x001fe200087fe4ff */
[----:B------:R-:W-:Y:S01]  /*17f0*/  IMAD.MOV.U32 R6, RZ, RZ, RZ ;  /* 0x000000ffff067224 */ /* 0x000fe200078e00ff */
[----:B------:R-:W-:-:S03]  /*1800*/  PLOP3.LUT P0, PT, PT, PT, PT, 0x8, 0x80 ;  /* 0x000000000080781c */ /* 0x000fc60003f0e170 */
[----:B------:R2:W-:Y:S10]  /*1810*/  STG.E.U8 desc[UR12][R2.64], RZ ;  /* 0x000000ff02007986 */ /* 0x0005f4000c10110c */
.L_x_68:
[C---:B--2---:R-:W-:Y:S02]  /*1820*/  IADD3 R2, P3, PT, -R5.reuse, UR10, RZ ;  /* 0x0000000a05027c10 */ /* 0x044fe4000ff7e1ff */
[----:B------:R-:W-:Y:S02]  /*1830*/  ISETP.LT.U32.AND P1, PT, R5, UR10, PT ;  /* 0x0000000a05007c0c */ /* 0x000fe4000bf21070 */
[----:B------:R-:W-:Y:S02]  /*1840*/  ISETP.LE.U32.AND P2, PT, R2, 0x3, PT ;  /* 0x000000030200780c */ /* 0x000fe40003f43070 */
[-C--:B------:R-:W-:Y:S02]  /*1850*/  ISETP.GT.U32.AND.EX P1, PT, RZ, R6.reuse, PT, P1 ;  /* 0x00000006ff00720c */ /* 0x080fe40003f24110 */
[----:B------:R-:W-:-:S04]  /*1860*/  IADD3.X R2, PT, PT, RZ, ~R6, RZ, P3, !PT ;  /* 0x80000006ff027210 */ /* 0x000fc80001ffe4ff */
[----:B------:R-:W-:-:S13]  /*1870*/  ISETP.LE.U32.OR.EX P1, PT, R2, RZ, !P1, P2 ;  /* 0x000000ff0200720c */ /* 0x000fda0004f23520 */
[----:B------:R-:W-:Y:S05]  /*1880*/  @P1 BRA `(.L_x_69) ;  /* 0x00000000003c1947 */ /* 0x000fea0003800000 */
[----:B------:R-:W-:Y:S01]  /*1890*/  UIADD3 UR4, UP0, UPT, UR10, -0x3, URZ ;  /* 0xfffffffd0a047890 */ /* 0x000fe2000ff1e0ff */
[----:B------:R-:W-:Y:S01]  /*18a0*/  PLOP3.LUT P0, PT, PT, PT, PT, 0x8, 0x80 ;  /* 0x000000000080781c */ /* 0x000fe20003f0e170 */
[----:B------:R-:W2:Y:S02]  /*18b0*/  LDCU.64 UR6, c[0x0][0x388] ;  /* 0x00007100ff0677ac */ /* 0x000ea40008000a00 */
[----:B------:R-:W-:-:S12]  /*18c0*/  UIADD3.X UR5, UPT, UPT, URZ, -0x1, URZ, UP0, !UPT ;  /* 0xffffffffff057890 */ /* 0x000fd800087fe4ff */
.L_x_70:
[C---:B--23--:R-:W-:Y:S02]  /*18d0*/  IADD3 R2, P1, PT, R5.reuse, UR6, RZ ;  /* 0x0000000605027c10 */ /* 0x04cfe4000ff3e0ff */
[----:B------:R-:W-:Y:S02]  /*18e0*/  IADD3 R5, P2, PT, R5, 0x4, RZ ;  /* 0x0000000405057810 */ /* 0x000fe40007f5e0ff */
[----:B0-----:R-:W-:Y:S02]  /*18f0*/  IADD3.X R3, PT, PT, R6, UR7, RZ, P1, !PT ;  /* 0x0000000706037c10 */ /* 0x001fe40008ffe4ff */
[----:B------:R-:W-:Y:S01]  /*1900*/  ISETP.GE.U32.AND P1, PT, R5, UR4, PT ;  /* 0x0000000405007c0c */ /* 0x000fe2000bf26070 */
[----:B------:R-:W-:Y:S02]  /*1910*/  IMAD.X R6, RZ, RZ, R6, P2 ;  /* 0x000000ffff067224 */ /* 0x000fe400010e0606 */
[----:B------:R3:W-:Y:S03]  /*1920*/  STG.E.U8 desc[UR12][R2.64], RZ ;  /* 0x000000ff02007986 */ /* 0x0007e6000c10110c */
[----:B------:R-:W-:Y:S01]  /*1930*/  ISETP.GE.U32.AND.EX P1, PT, R6, UR5, PT, P1 ;  /* 0x0000000506007c0c */ /* 0x000fe2000bf26110 */
[----:B------:R3:W-:Y:S04]  /*1940*/  STG.E.U8 desc[UR12][R2.64+0x1], RZ ;  /* 0x000001ff02007986 */ /* 0x0007e8000c10110c */
[----:B------:R3:W-:Y:S04]  /*1950*/  STG.E.U8 desc[UR12][R2.64+0x2], RZ ;  /* 0x000002ff02007986 */ /* 0x0007e8000c10110c */
[----:B------:R3:W-:Y:S04]  /*1960*/  STG.E.U8 desc[UR12][R2.64+0x3], RZ ;  /* 0x000003ff02007986 */ /* 0x0007e8000c10110c */
[----:B------:R-:W-:Y:S05]  /*1970*/  @!P1 BRA `(.L_x_70) ;  /* 0xfffffffc00d49947 */ /* 0x000fea000383ffff */
.L_x_69:
[C---:B---3--:R-:W-:Y:S02]  /*1980*/  IADD3 R2, P3, PT, -R5.reuse, UR10, RZ ;  /* 0x0000000a05027c10 */ /* 0x048fe4000ff7e1ff */
[----:B------:R-:W-:Y:S02]  /*1990*/  ISETP.LT.U32.AND P2, PT, R5, UR10, PT ;  /* 0x0000000a05007c0c */ /* 0x000fe4000bf41070 */
[----:B------:R-:W-:Y:S02]  /*19a0*/  ISETP.LE.U32.AND P1, PT, R2, 0x1, PT ;  /* 0x000000010200780c */ /* 0x000fe40003f23070 */
[-C--:B------:R-:W-:Y:S02]  /*19b0*/  ISETP.GT.U32.AND.EX P2, PT, RZ, R6.reuse, PT, P2 ;  /* 0x00000006ff00720c */ /* 0x080fe40003f44120 */
[----:B------:R-:W-:-:S04]  /*19c0*/  IADD3.X R2, PT, PT, RZ, ~R6, RZ, P3, !PT ;  /* 0x80000006ff027210 */ /* 0x000fc80001ffe4ff */
[----:B------:R-:W-:-:S13]  /*19d0*/  ISETP.LE.U32.OR.EX P1, PT, R2, RZ, !P2, P1 ;  /* 0x000000ff0200720c */ /* 0x000fda0005723510 */
[----:B------:R-:W-:Y:S05]  /*19e0*/  @P1 BRA `(.L_x_71) ;  /* 0x0000000000201947 */ /* 0x000fea0003800000 */
[----:B------:R-:W2:Y:S02]  /*19f0*/  LDCU.64 UR4, c[0x0][0x388] ;  /* 0x00007100ff0477ac */ /* 0x000ea40008000a00 */
[C---:B--2---:R-:W-:Y:S02]  /*1a00*/  IADD3 R2, P0, PT, R5.reuse, UR4, RZ ;  /* 0x0000000405027c10 */ /* 0x044fe4000ff1e0ff */
[----:B------:R-:W-:Y:S02]  /*1a10*/  IADD3 R5, P1, PT, R5, 0x2, RZ ;  /* 0x0000000205057810 */ /* 0x000fe40007f3e0ff */
[----:B0-----:R-:W-:Y:S02]  /*1a20*/  IADD3.X R3, PT, PT, R6, UR5, RZ, P0, !PT ;  /* 0x0000000506037c10 */ /* 0x001fe400087fe4ff */
[----:B------:R-:W-:Y:S01]  /*1a30*/  PLOP3.LUT P0, PT, PT, PT, PT, 0x8, 0x80 ;  /* 0x000000000080781c */ /* 0x000fe20003f0e170 */
[----:B------:R-:W-:Y:S02]  /*1a40*/  IMAD.X R6, RZ, RZ, R6, P1 ;  /* 0x000000ffff067224 */ /* 0x000fe400008e0606 */
[----:B------:R2:W-:Y:S04]  /*1a50*/  STG.E.U8 desc[UR12][R2.64], RZ ;  /* 0x000000ff02007986 */ /* 0x0005e8000c10110c */
[----:B------:R2:W-:Y:S06]  /*1a60*/  STG.E.U8 desc[UR12][R2.64+0x1], RZ ;  /* 0x000001ff02007986 */ /* 0x0005ec000c10110c */
.L_x_71:
[----:B------:R-:W-:Y:S01]  /*1a70*/  ISETP.LT.U32.AND P1, PT, R5, UR10, PT ;  /* 0x0000000a05007c0c */ /* 0x000fe2000bf21070 */
[----:B0-2---:R-:W0:Y:S03]  /*1a80*/  LDC.64 R2, c[0x0][0x388] ;  /* 0x0000e200ff027b82 */ /* 0x005e260000000a00 */
[----:B------:R-:W-:-:S13]  /*1a90*/  ISETP.LT.U32.OR.EX P0, PT, R6, RZ, P0, P1 ;  /* 0x000000ff0600720c */ /* 0x000fda0000701510 */
[----:B-1----:R-:W1:Y:S02]  /*1aa0*/  @P0 LDC.64 R8, c[0x0][0x388] ;  /* 0x0000e200ff080b82 */ /* 0x002e640000000a00 */
[----:B-1----:R-:W-:-:S04]  /*1ab0*/  @P0 IADD3 R4, P1, PT, R5, R8, RZ ;  /* 0x0000000805040210 */ /* 0x002fc80007f3e0ff */
[----:B------:R-:W-:-:S05]  /*1ac0*/  @P0 IADD3.X R5, PT, PT, R6, R9, RZ, P1, !PT ;  /* 0x0000000906050210 */ /* 0x000fca0000ffe4ff */
[----:B------:R-:W-:Y:S04]  /*1ad0*/  @P0 STG.E.U8 desc[UR12][R4.64], RZ ;  /* 0x000000ff04000986 */ /* 0x000fe8000c10110c */
[----:B0-----:R-:W-:Y:S01]  /*1ae0*/  STG.E desc[UR12][R2.64], R0 ;  /* 0x0000000002007986 */ /* 0x001fe2000c10190c */
[----:B------:R-:W-:Y:S05]  /*1af0*/  EXIT ;  /* 0x000000000000794d */ /* 0x000fea0003800000 */
        .weak           $__internal_1_$__cuda_sm20_rcp_rn_f32_slowpath
        .type           $__internal_1_$__cuda_sm20_rcp_rn_f32_slowpath,@function
        .size           $__internal_1_$__cuda_sm20_rcp_rn_f32_slowpath,($__internal_2_$__cuda_sm3x_div_rn_noftz_f32_slowpath - $__internal_1_$__cuda_sm20_rcp_rn_f32_slowpath)
$__internal_1_$__cuda_sm20_rcp_rn_f32_slowpath:
        /* <DEDUP_REMOVED lines=15> */
.L_x_73:
        /* <DEDUP_REMOVED lines=33> */
.L_x_75:
[----:B------:R0:W1:Y:S02]  /*1e00*/  MUFU.RCP R3, R0 ;  /* 0x0000000000037308 */ /* 0x0000640000001000 */
.L_x_74:
[----:B------:R-:W-:Y:S05]  /*1e10*/  BSYNC.RECONVERGENT B4 ;  /* 0x0000000000047941 */ /* 0x000fea0003800200 */
.L_x_72:
[----:B01----:R-:W-:Y:S01]  /*1e20*/  MOV R0, R3 ;  /* 0x0000000300007202 */ /* 0x003fe20000000f00 */
[----:B------:R-:W-:Y:S02]  /*1e30*/  HFMA2 R3, -RZ, RZ, 0, 0 ;  /* 0x00000000ff037431 */ /* 0x000fe400000001ff */
[----:B------:R-:W-:-:S04]  /*1e40*/  IMAD.MOV.U32 R2, RZ, RZ, R12 ;  /* 0x000000ffff027224 */ /* 0x000fc800078e000c */
[----:B------:R-:W-:Y:S05]  /*1e50*/  RET.REL.NODEC R2 `(_Z16summation_kerneliPf) ;  /* 0xffffffe002687950 */ /* 0x000fea0003c3ffff */
        .weak           $__internal_2_$__cuda_sm3x_div_rn_noftz_f32_slowpath
        .type           $__internal_2_$__cuda_sm3x_div_rn_noftz_f32_slowpath,@function
        .size           $__internal_2_$__cuda_sm3x_div_rn_noftz_f32_slowpath,(.L_x_90 - $__internal_2_$__cuda_sm3x_div_rn_noftz_f32_slowpath)
$__internal_2_$__cuda_sm3x_div_rn_noftz_f32_slowpath:
[----:B------:R-:W-:Y:S01]  /*1e60*/  SHF.R.U32.HI R12, RZ, 0x17, R3 ;  /* 0x00000017ff0c7819 */ /* 0x000fe20000011603 */
[----:B------:R-:W-:Y:S01]  /*1e70*/  BSSY.RECONVERGENT B4, `(.L_x_76) ;  /* 0x0000064000047945 */ /* 0x000fe20003800200 */
[----:B------:R-:W-:Y:S01]  /*1e80*/  SHF.R.U32.HI R0, RZ, 0x17, R14 ;  /* 0x00000017ff007819 */ /* 0x000fe2000001160e */
[----:B------:R-:W-:Y:S01]  /*1e90*/  IMAD.MOV.U32 R16, RZ, RZ, -0x40800000 ;  /* 0xbf800000ff107424 */ /* 0x000fe200078e00ff */
[----:B------:R-:W-:Y:S02]  /*1ea0*/  LOP3.LUT R12, R12, 0xff, RZ, 0xc0, !PT ;  /* 0x000000ff0c0c7812 */ /* 0x000fe400078ec0ff */
[----:B------:R-:W-:-:S03]  /*1eb0*/  LOP3.LUT R15, R0, 0xff, RZ, 0xc0, !PT ;  /* 0x000000ff000f7812 */ /* 0x000fc600078ec0ff */
[----:B------:R-:W-:Y:S01]  /*1ec0*/  VIADD R18, R12, 0xffffffff ;  /* 0xffffffff0c127836 */ /* 0x000fe20000000000 */
[----:B------:R-:W-:-:S04]  /*1ed0*/  IADD3 R17, PT, PT, R15, -0x1, RZ ;  /* 0xffffffff0f117810 */ /* 0x000fc80007ffe0ff */
[----:B------:R-:W-:-:S04]  /*1ee0*/  ISETP.GT.U32.AND P0, PT, R18, 0xfd, PT ;  /* 0x000000fd1200780c */ /* 0x000fc80003f04070 */
[----:B------:R-:W-:-:S13]  /*1ef0*/  ISETP.GT.U32.OR P0, PT, R17, 0xfd, P0 ;  /* 0x000000fd1100780c */ /* 0x000fda0000704470 */
[----:B------:R-:W-:Y:S01]  /*1f00*/  @!P0 MOV R13, RZ ;  /* 0x000000ff000d8202 */ /* 0x000fe20000000f00 */
[----:B------:R-:W-:Y:S06]  /*1f10*/  @!P0 BRA `(.L_x_77) ;  /* 0x0000000000608947 */ /* 0x000fec0003800000 */
[----:B------:R-:W-:Y:S01]  /*1f20*/  IMAD.MOV.U32 R0, RZ, RZ, -0x40800000 ;  /* 0xbf800000ff007424 */ /* 0x000fe200078e00ff */
[----:B------:R-:W-:-:S04]  /*1f30*/  FSETP.GTU.FTZ.AND P1, PT, |R3|, +INF , PT ;  /* 0x7f8000000300780b */ /* 0x000fc80003f3c200 */
[----:B------:R-:W-:-:S04]  /*1f40*/  FSETP.GTU.FTZ.AND P0, PT, |R0|, +INF , PT ;  /* 0x7f8000000000780b */ /* 0x000fc80003f1c200 */
[----:B------:R-:W-:-:S13]  /*1f50*/  PLOP3.LUT P0, PT, P0, P1, PT, 0xf8, 0x8f ;  /* 0x00000000008f781c */ /* 0x000fda0000703f70 */
[----:B------:R-:W-:Y:S05]  /*1f60*/  @P0 BRA `(.L_x_78) ;  /* 0x00000004004c0947 */ /* 0x000fea0003800000 */
[----:B------:R-:W-:-:S13]  /*1f70*/  LOP3.LUT P0, RZ, R3, 0x7fffffff, R16, 0xc8, !PT ;  /* 0x7fffffff03ff7812 */ /* 0x000fda000780c810 */
[----:B------:R-:W-:Y:S05]  /*1f80*/  @!P0 BRA `(.L_x_79) ;  /* 0x00000004003c8947 */ /* 0x000fea0003800000 */
[C---:B------:R-:W-:Y:S02]  /*1f90*/  FSETP.NEU.FTZ.AND P1, PT, |R0|.reuse, +INF , PT ;  /* 0x7f8000000000780b */ /* 0x040fe40003f3d200 */
[----:B------:R-:W-:Y:S02]  /*1fa0*/  FSETP.NEU.FTZ.AND P2, PT, |R3|, +INF , PT ;  /* 0x7f8000000300780b */ /* 0x000fe40003f5d200 */
[----:B------:R-:W-:-:S11]  /*1fb0*/  FSETP.NEU.FTZ.AND P0, PT, |R0|, +INF , PT ;  /* 0x7f8000000000780b */ /* 0x000fd60003f1d200 */
[----:B------:R-:W-:Y:S05]  /*1fc0*/  @!P2 BRA !P1, `(.L_x_79) ;  /* 0x00000004002ca947 */ /* 0x000fea0004800000 */
[----:B------:R-:W-:-:S04]  /*1fd0*/  LOP3.LUT P1, RZ, R16, 0x7fffffff, RZ, 0xc0, !PT ;  /* 0x7fffffff10ff7812 */ /* 0x000fc8000782c0ff */
[----:B------:R-:W-:-:S13]  /*1fe0*/  PLOP3.LUT P1, PT, P2, P1, PT, 0x2f, 0xf2 ;  /* 0x0000000000f2781c */ /* 0x000fda0001722577 */
[----:B------:R-:W-:Y:S05]  /*1ff0*/  @P1 BRA `(.L_x_80) ;  /* 0x0000000400181947 */ /* 0x000fea0003800000 */
[----:B------:R-:W-:-:S04]  /*2000*/  LOP3.LUT P1, RZ, R3, 0x7fffffff, RZ, 0xc0, !PT ;  /* 0x7fffffff03ff7812 */ /* 0x000fc8000782c0ff */
[----:B------:R-:W-:-:S13]  /*2010*/  PLOP3.LUT P0, PT, P0, P1, PT, 0x2f, 0xf2 ;  /* 0x0000000000f2781c */ /* 0x000fda0000702577 */
[----:B------:R-:W-:Y:S05]  /*2020*/  @P0 BRA `(.L_x_81) ;  /* 0x0000000400000947 */ /* 0x000fea0003800000 */
[----:B------:R-:W-:Y:S02]  /*2030*/  ISETP.GE.AND P0, PT, R17, RZ, PT ;  /* 0x000000ff1100720c */ /* 0x000fe40003f06270 */
[----:B------:R-:W-:-:S11]  /*2040*/  ISETP.GE.AND P1, PT, R18, RZ, PT ;  /* 0x000000ff1200720c */ /* 0x000fd60003f26270 */
[----:B------:R-:W-:Y:S01]  /*2050*/  @P0 MOV R13, RZ ;  /* 0x000000ff000d0202 */ /* 0x000fe20000000f00 */
[----:B------:R-:W-:Y:S02]  /*2060*/  @!P0 IMAD.MOV.U32 R13, RZ, RZ, -0x40 ;  /* 0xffffffc0ff0d8424 */ /* 0x000fe400078e00ff */
[----:B------:R-:W-:Y:S01]  /*2070*/  @!P0 FFMA R16, R0, 1.84467440737095516160e+19, RZ ;  /* 0x5f80000000108823 */ /* 0x000fe200000000ff */
[----:B------:R-:W-:Y:S02]  /*2080*/  @!P1 FFMA R3, R3, 1.84467440737095516160e+19, RZ ;  /* 0x5f80000003039823 */ /* 0x000fe400000000ff */
[----:B------:R-:W-:-:S07]  /*2090*/  @!P1 IADD3 R13, PT, PT, R13, 0x40, RZ ;  /* 0x000000400d0d9810 */ /* 0x000fce0007ffe0ff */
.L_x_77:
[----:B------:R-:W-:Y:S01]  /*20a0*/  LEA R0, R12, 0xc0800000, 0x17 ;  /* 0xc08000000c007811 */ /* 0x000fe200078eb8ff */
[----:B------:R-:W-:Y:S01]  /*20b0*/  BSSY.RECONVERGENT B5, `(.L_x_82) ;  /* 0x0000036000057945 */ /* 0x000fe20003800200 */
[----:B------:R-:W-:-:S03]  /*20c0*/  IADD3 R15, PT, PT, R15, -0x7f, RZ ;  /* 0xffffff810f0f7810 */ /* 0x000fc60007ffe0ff */
[----:B------:R-:W-:Y:S02]  /*20d0*/  IMAD.IADD R17, R3, 0x1, -R0 ;  /* 0x0000000103117824 */ /* 0x000fe400078e0a00 */
[----:B------:R-:W-:Y:S02]  /*20e0*/  IMAD R0, R15, -0x800000, R16 ;  /* 0xff8000000f007824 */ /* 0x000fe400078e0210 */
[----:B------:R-:W0:Y:S01]  /*20f0*/  MUFU.RCP R3, R17 ;  /* 0x0000001100037308 */ /* 0x000e220000001000 */
[----:B------:R-:W-:-:S04]  /*2100*/  FADD.FTZ R19, -R17, -RZ ;  /* 0x800000ff11137221 */ /* 0x000fc80000010100 */
[----:B0-----:R-:W-:-:S04]  /*2110*/  FFMA R18, R3, R19, 1 ;  /* 0x3f80000003127423 */ /* 0x001fc80000000013 */
[----:B------:R-:W-:-:S04]  /*2120*/  FFMA R3, R3, R18, R3 ;  /* 0x0000001203037223 */ /* 0x000fc80000000003 */
[----:B------:R-:W-:-:S04]  /*2130*/  FFMA R16, R0, R3, RZ ;  /* 0x0000000300107223 */ /* 0x000fc800000000ff */
[----:B------:R-:W-:-:S04]  /*2140*/  FFMA R18, R19, R16, R0 ;  /* 0x0000001013127223 */ /* 0x000fc80000000000 */
[----:B------:R-:W-:Y:S01]  /*2150*/  FFMA R18, R3, R18, R16 ;  /* 0x0000001203127223 */ /* 0x000fe20000000010 */
[----:B------:R-:W-:-:S03]  /*2160*/  IADD3 R16, PT, PT, R15, 0x7f, -R12 ;  /* 0x0000007f0f107810 */ /* 0x000fc60007ffe80c */
[----:B------:R-:W-:Y:S02]  /*2170*/  FFMA R19, R19, R18, R0 ;  /* 0x0000001213137223 */ /* 0x000fe40000000000 */
[----:B------:R-:W-:Y:S02]  /*2180*/  IMAD.IADD R13, R16, 0x1, R13 ;  /* 0x00000001100d7824 */ /* 0x000fe400078e020d */
[----:B------:R-:W-:-:S05]  /*2190*/  FFMA R0, R3, R19, R18 ;  /* 0x0000001303007223 */ /* 0x000fca0000000012 */
[----:B------:R-:W-:-:S04]  /*21a0*/  SHF.R.U32.HI R12, RZ, 0x17, R0 ;  /* 0x00000017ff0c7819 */ /* 0x000fc80000011600 */
[----:B------:R-:W-:-:S04]  /*21b0*/  LOP3.LUT R12, R12, 0xff, RZ, 0xc0, !PT ;  /* 0x000000ff0c0c7812 */ /* 0x000fc800078ec0ff */
[----:B------:R-:W-:-:S05]  /*21c0*/  IADD3 R15, PT, PT, R12, R13, RZ ;  /* 0x0000000d0c0f7210 */ /* 0x000fca0007ffe0ff */
[----:B------:R-:W-:-:S05]  /*21d0*/  VIADD R12, R15, 0xffffffff ;  /* 0xffffffff0f0c7836 */ /* 0x000fca0000000000 */
[----:B------:R-:W-:-:S13]  /*21e0*/  ISETP.GE.U32.AND P0, PT, R12, 0xfe, PT ;  /* 0x000000fe0c00780c */ /* 0x000fda0003f06070 */
[----:B------:R-:W-:Y:S05]  /*21f0*/  @!P0 BRA `(.L_x_83) ;  /* 0x0000000000808947 */ /* 0x000fea0003800000 */
[----:B------:R-:W-:-:S13]  /*2200*/  ISETP.GT.AND P0, PT, R15, 0xfe, PT ;  /* 0x000000fe0f00780c */ /* 0x000fda0003f04270 */
[----:B------:R-:W-:Y:S05]  /*2210*/  @P0 BRA `(.L_x_84) ;  /* 0x00000000006c0947 */ /* 0x000fea0003800000 */
[----:B------:R-:W-:-:S13]  /*2220*/  ISETP.GE.AND P0, PT, R15, 0x1, PT ;  /* 0x000000010f00780c */ /* 0x000fda0003f06270 */
[----:B------:R-:W-:Y:S05]  /*2230*/  @P0 BRA `(.L_x_85) ;  /* 0x0000000000740947 */ /* 0x000fea0003800000 */
[----:B------:R-:W-:Y:S02]  /*2240*/  ISETP.GE.AND P0, PT, R15, -0x18, PT ;  /* 0xffffffe80f00780c */ /* 0x000fe40003f06270 */
[----:B------:R-:W-:-:S11]  /*2250*/  LOP3.LUT R0, R0, 0x80000000, RZ, 0xc0, !PT ;  /* 0x8000000000007812 */ /* 0x000fd600078ec0ff */
[----:B------:R-:W-:Y:S05]  /*2260*/  @!P0 BRA `(.L_x_85) ;  /* 0x0000000000688947 */ /* 0x000fea0003800000 */
[-CC-:B------:R-:W-:Y:S01]  /*2270*/  FFMA.RZ R12, R3, R19.reuse, R18.reuse ;  /* 0x00000013030c7223 */ /* 0x180fe2000000c012 */
[C---:B------:R-:W-:Y:S02]  /*2280*/  IADD3 R16, PT, PT, R15.reuse, 0x20, RZ ;  /* 0x000000200f107810 */ /* 0x040fe40007ffe0ff */
[----:B------:R-:W-:Y:S02]  /*2290*/  ISETP.NE.AND P2, PT, R15, RZ, PT ;  /* 0x000000ff0f00720c */ /* 0x000fe40003f45270 */
[----:B------:R-:W-:Y:S01]  /*22a0*/  LOP3.LUT R13, R12, 0x7fffff, RZ, 0xc0, !PT ;  /* 0x007fffff0c0d7812 */ /* 0x000fe200078ec0ff */
[CCC-:B------:R-:W-:Y:S01]  /*22b0*/  FFMA.RP R12, R3.reuse, R19.reuse, R18.reuse ;  /* 0x00000013030c7223 */ /* 0x1c0fe20000008012 */
[----:B------:R-:W-:Y:S01]  /*22c0*/  FFMA.RM R3, R3, R19, R18 ;  /* 0x0000001303037223 */ /* 0x000fe20000004012 */
[----:B------:R-:W-:Y:S01]  /*22d0*/  ISETP.NE.AND P1, PT, R15, RZ, PT ;  /* 0x000000ff0f00720c */ /* 0x000fe20003f25270 */
[----:B------:R-:W-:Y:S01]  /*22e0*/  IMAD.MOV R15, RZ, RZ, -R15 ;  /* 0x000000ffff0f7224 */ /* 0x000fe200078e0a0f */
[----:B------:R-:W-:-:S02]  /*22f0*/  LOP3.LUT R13, R13, 0x800000, RZ, 0xfc, !PT ;  /* 0x008000000d0d7812 */ /* 0x000fc400078efcff */
[----:B------:R-:W-:Y:S02]  /*2300*/  FSETP.NEU.FTZ.AND P0, PT, R12, R3, PT ;  /* 0x000000030c00720b */ /* 0x000fe40003f1d000 */
[----:B------:R-:W-:Y:S02]  /*2310*/  SHF.L.U32 R16, R13, R16, RZ ;  /* 0x000000100d107219 */ /* 0x000fe400000006ff */
[----:B------:R-:W-:Y:S02]  /*2320*/  SEL R12, R15, RZ, P2 ;  /* 0x000000ff0f0c7207 */ /* 0x000fe40001000000 */
[----:B------:R-:W-:Y:S02]  /*2330*/  ISETP.NE.AND P1, PT, R16, RZ, P1 ;  /* 0x000000ff1000720c */ /* 0x000fe40000f25270 */
[----:B------:R-:W-:Y:S02]  /*2340*/  SHF.R.U32.HI R12, RZ, R12, R13 ;  /* 0x0000000cff0c7219 */ /* 0x000fe4000001160d */
[----:B------:R-:W-:-:S02]  /*2350*/  PLOP3.LUT P0, PT, P0, P1, PT, 0xf8, 0x8f ;  /* 0x00000000008f781c */ /* 0x000fc40000703f70 */
[----:B------:R-:W-:Y:S02]  /*2360*/  SHF.R.U32.HI R16, RZ, 0x1, R12 ;  /* 0x00000001ff107819 */ /* 0x000fe4000001160c */
[----:B------:R-:W-:-:S04]  /*2370*/  SEL R3, RZ, 0x1, !P0 ;  /* 0x00000001ff037807 */ /* 0x000fc80004000000 */
[----:B------:R-:W-:-:S04]  /*2380*/  LOP3.LUT R3, R3, 0x1, R16, 0xf8, !PT ;  /* 0x0000000103037812 */ /* 0x000fc800078ef810 */
[----:B------:R-:W-:-:S04]  /*2390*/  LOP3.LUT R3, R3, R12, RZ, 0xc0, !PT ;  /* 0x0000000c03037212 */ /* 0x000fc800078ec0ff */
[----:B------:R-:W-:-:S04]  /*23a0*/  IADD3 R3, PT, PT, R16, R3, RZ ;  /* 0x0000000310037210 */ /* 0x000fc80007ffe0ff */
[----:B------:R-:W-:Y:S01]  /*23b0*/  LOP3.LUT R0, R3, R0, RZ, 0xfc, !PT ;  /* 0x0000000003007212 */ /* 0x000fe200078efcff */
[----:B------:R-:W-:Y:S06]  /*23c0*/  BRA `(.L_x_85) ;  /* 0x0000000000107947 */ /* 0x000fec0003800000 */
.L_x_84:
[----:B------:R-:W-:-:S04]  /*23d0*/  LOP3.LUT R0, R0, 0x80000000, RZ, 0xc0, !PT ;  /* 0x8000000000007812 */ /* 0x000fc800078ec0ff */
[----:B------:R-:W-:Y:S01]  /*23e0*/  LOP3.LUT R0, R0, 0x7f800000, RZ, 0xfc, !PT ;  /* 0x7f80000000007812 */ /* 0x000fe200078efcff */
[----:B------:R-:W-:Y:S06]  /*23f0*/  BRA `(.L_x_85) ;  /* 0x0000000000047947 */ /* 0x000fec0003800000 */
.L_x_83:
[----:B------:R-:W-:-:S07]  /*2400*/  IMAD R0, R13, 0x800000, R0 ;  /* 0x008000000d007824 */ /* 0x000fce00078e0200 */
.L_x_85:
[----:B------:R-:W-:Y:S05]  /*2410*/  BSYNC.RECONVERGENT B5 ;  /* 0x0000000000057941 */ /* 0x000fea0003800200 */
.L_x_82:
[----:B------:R-:W-:Y:S05]  /*2420*/  BRA `(.L_x_86) ;  /* 0x0000000000207947 */ /* 0x000fea0003800000 */
.L_x_81:
[----:B------:R-:W-:-:S04]  /*2430*/  LOP3.LUT R0, R3, 0x80000000, R16, 0x48, !PT ;  /* 0x8000000003007812 */ /* 0x000fc800078e4810 */
[----:B------:R-:W-:Y:S01]  /*2440*/  LOP3.LUT R0, R0, 0x7f800000, RZ, 0xfc, !PT ;  /* 0x7f80000000007812 */ /* 0x000fe200078efcff */
[----:B------:R-:W-:Y:S06]  /*2450*/  BRA `(.L_x_86) ;  /* 0x0000000000147947 */ /* 0x000fec0003800000 */
.L_x_80:
[----:B------:R-:W-:Y:S01]  /*2460*/  LOP3.LUT R0, R3, 0x80000000, R16, 0x48, !PT ;  /* 0x8000000003007812 */ /* 0x000fe200078e4810 */
[----:B------:R-:W-:Y:S06]  /*2470*/  BRA `(.L_x_86) ;  /* 0x00000000000c7947 */ /* 0x000fec0003800000 */
.L_x_79:
[----:B------:R-:W0:Y:S01]  /*2480*/  MUFU.RSQ R0, -QNAN ;  /* 0xffc0000000007908 */ /* 0x000e220000001400 */
[----:B------:R-:W-:Y:S05]  /*2490*/  BRA `(.L_x_86) ;  /* 0x0000000000047947 */ /* 0x000fea0003800000 */
.L_x_78:
[----:B------:R-:W-:-:S07]  /*24a0*/  FADD.FTZ R0, R0, R3 ;  /* 0x0000000300007221 */ /* 0x000fce0000010000 */
.L_x_86:
[----:B------:R-:W-:Y:S05]  /*24b0*/  BSYNC.RECONVERGENT B4 ;  /* 0x0000000000047941 */ /* 0x000fea0003800200 */
.L_x_76:
[----:B------:R-:W-:-:S04]  /*24c0*/  HFMA2 R3, -RZ, RZ, 0, 0 ;  /* 0x00000000ff037431 */ /* 0x000fc800000001ff */
[----:B0-----:R-:W-:Y:S05]  /*24d0*/  RET.REL.NODEC R2 `(_Z16summation_kerneliPf) ;  /* 0xffffffd802c87950 */ /* 0x001fea0003c3ffff */
.L_x_87:
        /* <DEDUP_REMOVED lines=10> */
.L_x_90:


//--------------------- .nv.shared._Z18summation_kernel_2iPf --------------------------
	.section	.nv.shared._Z18summation_kernel_2iPf,"aw",@nobits
	.sectionflags	@""
	.align	16
	.zero		1024


//--------------------- .nv.shared.reserved.0     --------------------------
	.section	.nv.shared.reserved.0,"aw",@nobits
	.weak		__nv_reservedSMEM_offset_0_alias
	.size		__nv_reservedSMEM_offset_0_alias, 0, 64
	.other		__nv_reservedSMEM_offset_0_alias,@"STO_CUDA_RESERVED_SHARED STV_DEFAULT"
__nv_reservedSMEM_offset_0_alias:
	.zero		0
	.zero		64


//--------------------- .nv.shared._Z16summation_kerneliPf --------------------------
	.section	.nv.shared._Z16summation_kerneliPf,"aw",@nobits
	.sectionflags	@""
	.align	16
	.zero		1024


//--------------------- .nv.constant0._Z18summation_kernel_2iPf --------------------------
	.section	.nv.constant0._Z18summation_kernel_2iPf,"a",@progbits
	.sectionflags	@""
	.align	4
.nv.constant0._Z18summation_kernel_2iPf:
	.zero		912


//--------------------- .nv.constant0._Z16summation_kerneliPf --------------------------
	.section	.nv.constant0._Z16summation_kerneliPf,"a",@progbits
	.sectionflags	@""
	.align	4
.nv.constant0._Z16summation_kerneliPf:
	.zero		912


//--------------------- SYMBOLS --------------------------

	.type		.nv.reservedSmem.offset0,@object
	.size		.nv.reservedSmem.offset0,0x4
	.type		.nv.reservedSmem.cap,@object
	.size		.nv.reservedSmem.cap,0x4
